//
// Generated by NVIDIA NVVM Compiler
//
// Compiler Build ID: CL-36424714
// Cuda compilation tools, release 13.0, V13.0.88
// Based on NVVM 20.0.0
//

.version 9.0
.target sm_100
.address_size 64

	// .globl	_Z22gpu_msm_scalar_slicingPKhmmmmmPi
.const .align 8 .b8 Fq_prime[32] = {71, 253, 124, 216, 22, 140, 32, 60, 141, 202, 113, 104, 145, 106, 129, 151, 93, 88, 129, 129, 182, 69, 80, 184, 41, 160, 49, 225, 114, 78, 100, 48};
.const .align 8 .u64 Fq_np = -8659850874718887031;

.visible .entry _Z22gpu_msm_scalar_slicingPKhmmmmmPi(
	.param .u64 .ptr .align 1 _Z22gpu_msm_scalar_slicingPKhmmmmmPi_param_0,
	.param .u64 _Z22gpu_msm_scalar_slicingPKhmmmmmPi_param_1,
	.param .u64 _Z22gpu_msm_scalar_slicingPKhmmmmmPi_param_2,
	.param .u64 _Z22gpu_msm_scalar_slicingPKhmmmmmPi_param_3,
	.param .u64 _Z22gpu_msm_scalar_slicingPKhmmmmmPi_param_4,
	.param .u64 _Z22gpu_msm_scalar_slicingPKhmmmmmPi_param_5,
	.param .u64 .ptr .align 1 _Z22gpu_msm_scalar_slicingPKhmmmmmPi_param_6
)
{
	.reg .pred 	%p<20>;
	.reg .b32 	%r<113>;
	.reg .b64 	%rd<166>;

	ld.param.u64 	%rd49, [_Z22gpu_msm_scalar_slicingPKhmmmmmPi_param_2];
	ld.param.u64 	%rd45, [_Z22gpu_msm_scalar_slicingPKhmmmmmPi_param_3];
	ld.param.u64 	%rd46, [_Z22gpu_msm_scalar_slicingPKhmmmmmPi_param_4];
	ld.param.u64 	%rd47, [_Z22gpu_msm_scalar_slicingPKhmmmmmPi_param_5];
	ld.param.u64 	%rd48, [_Z22gpu_msm_scalar_slicingPKhmmmmmPi_param_6];
	cvta.to.global.u64 	%rd1, %rd48;
	mov.u32 	%r8, %ctaid.x;
	mov.u32 	%r9, %ntid.x;
	mov.u32 	%r10, %tid.x;
	mad.lo.s32 	%r11, %r8, %r9, %r10;
	cvt.u64.u32 	%rd2, %r11;
	setp.le.u64 	%p1, %rd49, %rd2;
	setp.eq.s64 	%p2, %rd45, 0;
	or.pred  	%p3, %p1, %p2;
	@%p3 bra 	$L__BB0_9;
	ld.param.u64 	%rd149, [_Z22gpu_msm_scalar_slicingPKhmmmmmPi_param_1];
	shl.b64 	%rd3, %rd149, 3;
	mul.lo.s64 	%rd4, %rd149, %rd2;
	cvt.u32.u64 	%r1, %rd47;
	mul.lo.s64 	%rd5, %rd45, %rd2;
	add.s64 	%rd51, %rd45, -1;
	setp.lt.u64 	%p4, %rd51, 3;
	mov.b32 	%r111, 0;
	mov.b64 	%rd165, 0;
	@%p4 bra 	$L__BB0_4;
	and.b64  	%rd165, %rd45, -4;
	shl.b64 	%rd7, %rd46, 2;
	shl.b64 	%rd53, %rd5, 2;
	add.s64 	%rd54, %rd53, %rd1;
	add.s64 	%rd159, %rd54, 8;
	shl.b64 	%rd9, %rd46, 1;
	neg.s64 	%rd157, %rd46;
	mul.lo.s64 	%rd11, %rd46, 3;
	neg.s64 	%rd155, %rd9;
	mul.lo.s64 	%rd153, %rd46, -3;
	mov.b32 	%r111, 0;
	mov.b64 	%rd160, 0;
	shl.b32 	%r27, %r1, 1;
	cvt.u32.u64 	%r31, %rd46;
	cvt.u32.u64 	%r46, %rd9;
	mov.u64 	%rd154, %rd7;
	mov.u64 	%rd156, %rd11;
	mov.u64 	%rd158, %rd9;
	mov.u64 	%rd161, %rd46;
	mov.u64 	%rd162, %rd160;
	mov.u64 	%rd163, %rd165;
$L__BB0_3:
	.pragma "nounroll";
	ld.param.u64 	%rd150, [_Z22gpu_msm_scalar_slicingPKhmmmmmPi_param_1];
	ld.param.u64 	%rd147, [_Z22gpu_msm_scalar_slicingPKhmmmmmPi_param_0];
	shr.u64 	%rd55, %rd162, 3;
	add.s64 	%rd56, %rd150, -8;
	min.u64 	%rd57, %rd55, %rd56;
	shl.b64 	%rd58, %rd57, 3;
	min.u64 	%rd59, %rd161, %rd3;
	shr.u64 	%rd60, %rd161, 3;
	min.u64 	%rd61, %rd60, %rd56;
	shl.b64 	%rd62, %rd61, 3;
	min.u64 	%rd63, %rd158, %rd3;
	shr.u64 	%rd64, %rd158, 3;
	min.u64 	%rd65, %rd64, %rd56;
	shl.b64 	%rd66, %rd65, 3;
	min.u64 	%rd67, %rd156, %rd3;
	shr.u64 	%rd68, %rd156, 3;
	min.u64 	%rd69, %rd68, %rd56;
	shl.b64 	%rd70, %rd69, 3;
	min.u64 	%rd71, %rd154, %rd3;
	add.s64 	%rd72, %rd46, %rd162;
	add.s64 	%rd73, %rd57, %rd4;
	cvta.to.global.u64 	%rd74, %rd147;
	add.s64 	%rd75, %rd74, %rd73;
	ld.global.u64 	%rd76, [%rd75];
	cvt.u32.u64 	%r14, %rd58;
	cvt.u32.u64 	%r15, %rd162;
	sub.s32 	%r16, %r15, %r14;
	shr.u64 	%rd77, %rd76, %r16;
	cvt.u32.u64 	%r17, %rd59;
	cvt.u32.u64 	%r18, %rd160;
	add.s32 	%r19, %r17, %r18;
	mov.b64 	%rd78, -1;
	shl.b64 	%rd79, %rd78, %r19;
	cvt.u32.u64 	%r20, %rd77;
	cvt.u32.u64 	%r21, %rd79;
	cvt.u32.u64 	%r22, %rd78;
	xor.b32  	%r23, %r21, %r22;
	and.b32  	%r24, %r20, %r23;
	add.s32 	%r25, %r111, %r24;
	setp.ge.s32 	%p5, %r25, %r1;
	selp.u32 	%r26, 1, 0, %p5;
	selp.b32 	%r28, %r27, 0, %p5;
	sub.s32 	%r29, %r25, %r28;
	st.global.u32 	[%rd159+-8], %r29;
	shr.u64 	%rd80, %rd72, 3;
	min.u64 	%rd81, %rd80, %rd56;
	add.s64 	%rd82, %rd9, %rd162;
	add.s64 	%rd83, %rd81, %rd4;
	add.s64 	%rd84, %rd74, %rd83;
	ld.global.u64 	%rd85, [%rd84];
	cvt.u32.u64 	%r30, %rd62;
	sub.s32 	%r32, %r31, %r30;
	add.s32 	%r33, %r15, %r32;
	shr.u64 	%rd86, %rd85, %r33;
	cvt.u32.u64 	%r34, %rd63;
	cvt.u32.u64 	%r35, %rd157;
	add.s32 	%r36, %r34, %r35;
	shl.b64 	%rd87, %rd78, %r36;
	cvt.u32.u64 	%r37, %rd86;
	cvt.u32.u64 	%r38, %rd87;
	xor.b32  	%r39, %r38, %r22;
	and.b32  	%r40, %r37, %r39;
	add.s32 	%r41, %r26, %r40;
	setp.ge.s32 	%p6, %r41, %r1;
	selp.u32 	%r42, 1, 0, %p6;
	selp.b32 	%r43, %r27, 0, %p6;
	sub.s32 	%r44, %r41, %r43;
	st.global.u32 	[%rd159+-4], %r44;
	shr.u64 	%rd88, %rd82, 3;
	min.u64 	%rd89, %rd88, %rd56;
	add.s64 	%rd90, %rd11, %rd162;
	add.s64 	%rd91, %rd89, %rd4;
	add.s64 	%rd92, %rd74, %rd91;
	ld.global.u64 	%rd93, [%rd92];
	cvt.u32.u64 	%r45, %rd66;
	sub.s32 	%r47, %r46, %r45;
	add.s32 	%r48, %r15, %r47;
	shr.u64 	%rd94, %rd93, %r48;
	cvt.u32.u64 	%r49, %rd67;
	cvt.u32.u64 	%r50, %rd155;
	add.s32 	%r51, %r49, %r50;
	shl.b64 	%rd95, %rd78, %r51;
	cvt.u32.u64 	%r52, %rd94;
	cvt.u32.u64 	%r53, %rd95;
	xor.b32  	%r54, %r53, %r22;
	and.b32  	%r55, %r52, %r54;
	add.s32 	%r56, %r42, %r55;
	setp.ge.s32 	%p7, %r56, %r1;
	selp.u32 	%r57, 1, 0, %p7;
	selp.b32 	%r58, %r27, 0, %p7;
	sub.s32 	%r59, %r56, %r58;
	st.global.u32 	[%rd159], %r59;
	shr.u64 	%rd96, %rd90, 3;
	min.u64 	%rd97, %rd96, %rd56;
	add.s64 	%rd98, %rd97, %rd4;
	add.s64 	%rd99, %rd74, %rd98;
	ld.global.u64 	%rd100, [%rd99];
	cvt.u32.u64 	%r60, %rd70;
	cvt.u32.u64 	%r61, %rd11;
	sub.s32 	%r62, %r61, %r60;
	add.s32 	%r63, %r15, %r62;
	shr.u64 	%rd101, %rd100, %r63;
	cvt.u32.u64 	%r64, %rd71;
	cvt.u32.u64 	%r65, %rd153;
	add.s32 	%r66, %r64, %r65;
	shl.b64 	%rd102, %rd78, %r66;
	cvt.u32.u64 	%r67, %rd101;
	cvt.u32.u64 	%r68, %rd102;
	xor.b32  	%r69, %r68, %r22;
	and.b32  	%r70, %r67, %r69;
	add.s32 	%r71, %r57, %r70;
	setp.ge.s32 	%p8, %r71, %r1;
	selp.u32 	%r111, 1, 0, %p8;
	selp.b32 	%r72, %r27, 0, %p8;
	sub.s32 	%r73, %r71, %r72;
	st.global.u32 	[%rd159+4], %r73;
	add.s64 	%rd163, %rd163, -4;
	add.s64 	%rd162, %rd162, %rd7;
	add.s64 	%rd161, %rd161, %rd7;
	sub.s64 	%rd160, %rd160, %rd7;
	add.s64 	%rd159, %rd159, 16;
	add.s64 	%rd158, %rd158, %rd7;
	sub.s64 	%rd157, %rd157, %rd7;
	add.s64 	%rd156, %rd156, %rd7;
	sub.s64 	%rd155, %rd155, %rd7;
	add.s64 	%rd154, %rd154, %rd7;
	sub.s64 	%rd153, %rd153, %rd7;
	setp.ne.s64 	%p9, %rd163, 0;
	@%p9 bra 	$L__BB0_3;
$L__BB0_4:
	and.b64  	%rd37, %rd45, 3;
	setp.eq.s64 	%p10, %rd37, 0;
	@%p10 bra 	$L__BB0_9;
	ld.param.u64 	%rd152, [_Z22gpu_msm_scalar_slicingPKhmmmmmPi_param_6];
	ld.param.u64 	%rd151, [_Z22gpu_msm_scalar_slicingPKhmmmmmPi_param_1];
	ld.param.u64 	%rd148, [_Z22gpu_msm_scalar_slicingPKhmmmmmPi_param_0];
	add.s64 	%rd38, %rd151, -8;
	cvta.to.global.u64 	%rd39, %rd148;
	cvta.to.global.u64 	%rd40, %rd152;
	shl.b32 	%r5, %r1, 1;
	setp.eq.s64 	%p11, %rd37, 1;
	@%p11 bra 	$L__BB0_7;
	mul.lo.s64 	%rd103, %rd165, %rd46;
	shr.u64 	%rd104, %rd103, 3;
	min.u64 	%rd105, %rd104, %rd38;
	add.s64 	%rd106, %rd103, %rd46;
	setp.lt.u64 	%p12, %rd3, %rd106;
	sub.s64 	%rd107, %rd3, %rd103;
	selp.b64 	%rd108, %rd107, %rd46, %p12;
	shl.b64 	%rd109, %rd105, 3;
	add.s64 	%rd110, %rd105, %rd4;
	add.s64 	%rd111, %rd39, %rd110;
	ld.global.u64 	%rd112, [%rd111];
	cvt.u32.u64 	%r74, %rd103;
	cvt.u32.u64 	%r75, %rd109;
	sub.s32 	%r76, %r74, %r75;
	shr.u64 	%rd113, %rd112, %r76;
	cvt.u32.u64 	%r77, %rd108;
	mov.b64 	%rd114, -1;
	shl.b64 	%rd115, %rd114, %r77;
	cvt.u32.u64 	%r78, %rd115;
	cvt.u32.u64 	%r79, %rd114;
	xor.b32  	%r80, %r78, %r79;
	cvt.u32.u64 	%r81, %rd113;
	and.b32  	%r82, %r81, %r80;
	add.s32 	%r83, %r111, %r82;
	setp.ge.s32 	%p13, %r83, %r1;
	selp.u32 	%r84, 1, 0, %p13;
	selp.b32 	%r85, %r5, 0, %p13;
	sub.s32 	%r86, %r83, %r85;
	add.s64 	%rd116, %rd165, %rd5;
	shl.b64 	%rd117, %rd116, 2;
	add.s64 	%rd118, %rd40, %rd117;
	st.global.u32 	[%rd118], %r86;
	shr.u64 	%rd119, %rd106, 3;
	min.u64 	%rd120, %rd119, %rd38;
	add.s64 	%rd121, %rd106, %rd46;
	setp.gt.u64 	%p14, %rd121, %rd3;
	sub.s64 	%rd122, %rd3, %rd106;
	selp.b64 	%rd123, %rd122, %rd46, %p14;
	shl.b64 	%rd124, %rd120, 3;
	add.s64 	%rd125, %rd120, %rd4;
	add.s64 	%rd126, %rd39, %rd125;
	ld.global.u64 	%rd127, [%rd126];
	cvt.u32.u64 	%r87, %rd106;
	cvt.u32.u64 	%r88, %rd124;
	sub.s32 	%r89, %r87, %r88;
	shr.u64 	%rd128, %rd127, %r89;
	cvt.u32.u64 	%r90, %rd123;
	shl.b64 	%rd129, %rd114, %r90;
	cvt.u32.u64 	%r91, %rd129;
	xor.b32  	%r92, %r91, %r79;
	cvt.u32.u64 	%r93, %rd128;
	and.b32  	%r94, %r93, %r92;
	add.s32 	%r95, %r84, %r94;
	setp.ge.s32 	%p15, %r95, %r1;
	selp.b32 	%r96, %r5, 0, %p15;
	sub.s32 	%r97, %r95, %r96;
	st.global.u32 	[%rd118+4], %r97;
	selp.u32 	%r111, 1, 0, %p15;
	add.s64 	%rd165, %rd165, 2;
$L__BB0_7:
	and.b64  	%rd130, %rd45, 1;
	setp.eq.b64 	%p16, %rd130, 1;
	not.pred 	%p17, %p16;
	@%p17 bra 	$L__BB0_9;
	mul.lo.s64 	%rd131, %rd165, %rd46;
	shr.u64 	%rd132, %rd131, 3;
	min.u64 	%rd133, %rd132, %rd38;
	add.s64 	%rd134, %rd131, %rd46;
	setp.gt.u64 	%p18, %rd134, %rd3;
	sub.s64 	%rd135, %rd3, %rd131;
	selp.b64 	%rd136, %rd135, %rd46, %p18;
	shl.b64 	%rd137, %rd133, 3;
	add.s64 	%rd138, %rd133, %rd4;
	add.s64 	%rd139, %rd39, %rd138;
	ld.global.u64 	%rd140, [%rd139];
	cvt.u32.u64 	%r98, %rd131;
	cvt.u32.u64 	%r99, %rd137;
	sub.s32 	%r100, %r98, %r99;
	shr.u64 	%rd141, %rd140, %r100;
	cvt.u32.u64 	%r101, %rd136;
	mov.b64 	%rd142, -1;
	shl.b64 	%rd143, %rd142, %r101;
	cvt.u32.u64 	%r102, %rd143;
	cvt.u32.u64 	%r103, %rd142;
	xor.b32  	%r104, %r102, %r103;
	cvt.u32.u64 	%r105, %rd141;
	and.b32  	%r106, %r105, %r104;
	add.s32 	%r107, %r111, %r106;
	setp.lt.s32 	%p19, %r107, %r1;
	selp.b32 	%r108, 0, %r5, %p19;
	sub.s32 	%r109, %r107, %r108;
	add.s64 	%rd144, %rd165, %rd5;
	shl.b64 	%rd145, %rd144, 2;
	add.s64 	%rd146, %rd40, %rd145;
	st.global.u32 	[%rd146], %r109;
$L__BB0_9:
	ret;

}
	// .globl	_Z27gpu_msm_bucket_accumulationPK13G1PointAffinePKimmmmP7G1Point
.visible .entry _Z27gpu_msm_bucket_accumulationPK13G1PointAffinePKimmmmP7G1Point(
	.param .u64 .ptr .align 1 _Z27gpu_msm_bucket_accumulationPK13G1PointAffinePKimmmmP7G1Point_param_0,
	.param .u64 .ptr .align 1 _Z27gpu_msm_bucket_accumulationPK13G1PointAffinePKimmmmP7G1Point_param_1,
	.param .u64 _Z27gpu_msm_bucket_accumulationPK13G1PointAffinePKimmmmP7G1Point_param_2,
	.param .u64 _Z27gpu_msm_bucket_accumulationPK13G1PointAffinePKimmmmP7G1Point_param_3,
	.param .u64 _Z27gpu_msm_bucket_accumulationPK13G1PointAffinePKimmmmP7G1Point_param_4,
	.param .u64 _Z27gpu_msm_bucket_accumulationPK13G1PointAffinePKimmmmP7G1Point_param_5,
	.param .u64 .ptr .align 1 _Z27gpu_msm_bucket_accumulationPK13G1PointAffinePKimmmmP7G1Point_param_6
)
{
	.reg .pred 	%p<6>;
	.reg .b32 	%r<7>;
	.reg .b64 	%rd<30>;

	ld.param.u64 	%rd16, [_Z27gpu_msm_bucket_accumulationPK13G1PointAffinePKimmmmP7G1Point_param_4];
	ld.param.u64 	%rd17, [_Z27gpu_msm_bucket_accumulationPK13G1PointAffinePKimmmmP7G1Point_param_6];
	cvta.to.global.u64 	%rd1, %rd17;
	mov.u32 	%r1, %ctaid.x;
	mov.u32 	%r2, %ntid.x;
	mov.u32 	%r3, %tid.x;
	mad.lo.s32 	%r4, %r1, %r2, %r3;
	cvt.u64.u32 	%rd18, %r4;
	mul.lo.s64 	%rd2, %rd16, %rd18;
	setp.eq.s64 	%p1, %rd16, 0;
	@%p1 bra 	$L__BB1_7;
	and.b64  	%rd27, %rd16, 3;
	setp.lt.u64 	%p2, %rd16, 4;
	mov.b64 	%rd25, 0;
	@%p2 bra 	$L__BB1_4;
	and.b64  	%rd25, %rd16, -4;
	mad.lo.s64 	%rd20, %rd2, 200, %rd1;
	add.s64 	%rd28, %rd20, 400;
	mov.u64 	%rd29, %rd25;
$L__BB1_3:
	mov.b32 	%r5, 0;
	st.global.u8 	[%rd28+-397], %r5;
	st.global.u8 	[%rd28+-398], %r5;
	st.global.u8 	[%rd28+-399], %r5;
	st.global.u8 	[%rd28+-400], %r5;
	st.global.u8 	[%rd28+-393], %r5;
	st.global.u8 	[%rd28+-394], %r5;
	st.global.u8 	[%rd28+-395], %r5;
	st.global.u8 	[%rd28+-396], %r5;
	mov.b64 	%rd21, 0;
	st.global.u8 	[%rd28+-385], %rd21;
	st.global.u8 	[%rd28+-386], %rd21;
	st.global.u8 	[%rd28+-387], %rd21;
	st.global.u8 	[%rd28+-388], %rd21;
	st.global.u8 	[%rd28+-389], %rd21;
	st.global.u8 	[%rd28+-390], %rd21;
	st.global.u8 	[%rd28+-391], %rd21;
	st.global.u8 	[%rd28+-392], %rd21;
	st.global.u8 	[%rd28+-377], %rd21;
	st.global.u8 	[%rd28+-378], %rd21;
	st.global.u8 	[%rd28+-379], %rd21;
	st.global.u8 	[%rd28+-380], %rd21;
	st.global.u8 	[%rd28+-381], %rd21;
	st.global.u8 	[%rd28+-382], %rd21;
	st.global.u8 	[%rd28+-383], %rd21;
	st.global.u8 	[%rd28+-384], %rd21;
	st.global.u8 	[%rd28+-369], %rd21;
	st.global.u8 	[%rd28+-370], %rd21;
	st.global.u8 	[%rd28+-371], %rd21;
	st.global.u8 	[%rd28+-372], %rd21;
	st.global.u8 	[%rd28+-373], %rd21;
	st.global.u8 	[%rd28+-374], %rd21;
	st.global.u8 	[%rd28+-375], %rd21;
	st.global.u8 	[%rd28+-376], %rd21;
	st.global.u8 	[%rd28+-361], %rd21;
	st.global.u8 	[%rd28+-362], %rd21;
	st.global.u8 	[%rd28+-363], %rd21;
	st.global.u8 	[%rd28+-364], %rd21;
	st.global.u8 	[%rd28+-365], %rd21;
	st.global.u8 	[%rd28+-366], %rd21;
	st.global.u8 	[%rd28+-367], %rd21;
	st.global.u8 	[%rd28+-368], %rd21;
	st.global.u8 	[%rd28+-357], %r5;
	st.global.u8 	[%rd28+-358], %r5;
	st.global.u8 	[%rd28+-359], %r5;
	st.global.u8 	[%rd28+-360], %r5;
	st.global.u8 	[%rd28+-353], %r5;
	st.global.u8 	[%rd28+-354], %r5;
	st.global.u8 	[%rd28+-355], %r5;
	st.global.u8 	[%rd28+-356], %r5;
	st.global.u8 	[%rd28+-345], %rd21;
	st.global.u8 	[%rd28+-346], %rd21;
	st.global.u8 	[%rd28+-347], %rd21;
	st.global.u8 	[%rd28+-348], %rd21;
	st.global.u8 	[%rd28+-349], %rd21;
	st.global.u8 	[%rd28+-350], %rd21;
	st.global.u8 	[%rd28+-351], %rd21;
	st.global.u8 	[%rd28+-352], %rd21;
	st.global.u8 	[%rd28+-337], %rd21;
	st.global.u8 	[%rd28+-338], %rd21;
	st.global.u8 	[%rd28+-339], %rd21;
	st.global.u8 	[%rd28+-340], %rd21;
	st.global.u8 	[%rd28+-341], %rd21;
	st.global.u8 	[%rd28+-342], %rd21;
	st.global.u8 	[%rd28+-343], %rd21;
	st.global.u8 	[%rd28+-344], %rd21;
	st.global.u8 	[%rd28+-329], %rd21;
	st.global.u8 	[%rd28+-330], %rd21;
	st.global.u8 	[%rd28+-331], %rd21;
	st.global.u8 	[%rd28+-332], %rd21;
	st.global.u8 	[%rd28+-333], %rd21;
	st.global.u8 	[%rd28+-334], %rd21;
	st.global.u8 	[%rd28+-335], %rd21;
	st.global.u8 	[%rd28+-336], %rd21;
	st.global.u8 	[%rd28+-321], %rd21;
	st.global.u8 	[%rd28+-322], %rd21;
	st.global.u8 	[%rd28+-323], %rd21;
	st.global.u8 	[%rd28+-324], %rd21;
	st.global.u8 	[%rd28+-325], %rd21;
	st.global.u8 	[%rd28+-326], %rd21;
	st.global.u8 	[%rd28+-327], %rd21;
	st.global.u8 	[%rd28+-328], %rd21;
	st.global.u8 	[%rd28+-317], %r5;
	st.global.u8 	[%rd28+-318], %r5;
	st.global.u8 	[%rd28+-319], %r5;
	st.global.u8 	[%rd28+-320], %r5;
	st.global.u8 	[%rd28+-313], %r5;
	st.global.u8 	[%rd28+-314], %r5;
	st.global.u8 	[%rd28+-315], %r5;
	st.global.u8 	[%rd28+-316], %r5;
	st.global.u8 	[%rd28+-305], %rd21;
	st.global.u8 	[%rd28+-306], %rd21;
	st.global.u8 	[%rd28+-307], %rd21;
	st.global.u8 	[%rd28+-308], %rd21;
	st.global.u8 	[%rd28+-309], %rd21;
	st.global.u8 	[%rd28+-310], %rd21;
	st.global.u8 	[%rd28+-311], %rd21;
	st.global.u8 	[%rd28+-312], %rd21;
	st.global.u8 	[%rd28+-297], %rd21;
	st.global.u8 	[%rd28+-298], %rd21;
	st.global.u8 	[%rd28+-299], %rd21;
	st.global.u8 	[%rd28+-300], %rd21;
	st.global.u8 	[%rd28+-301], %rd21;
	st.global.u8 	[%rd28+-302], %rd21;
	st.global.u8 	[%rd28+-303], %rd21;
	st.global.u8 	[%rd28+-304], %rd21;
	st.global.u8 	[%rd28+-289], %rd21;
	st.global.u8 	[%rd28+-290], %rd21;
	st.global.u8 	[%rd28+-291], %rd21;
	st.global.u8 	[%rd28+-292], %rd21;
	st.global.u8 	[%rd28+-293], %rd21;
	st.global.u8 	[%rd28+-294], %rd21;
	st.global.u8 	[%rd28+-295], %rd21;
	st.global.u8 	[%rd28+-296], %rd21;
	st.global.u8 	[%rd28+-281], %rd21;
	st.global.u8 	[%rd28+-282], %rd21;
	st.global.u8 	[%rd28+-283], %rd21;
	st.global.u8 	[%rd28+-284], %rd21;
	st.global.u8 	[%rd28+-285], %rd21;
	st.global.u8 	[%rd28+-286], %rd21;
	st.global.u8 	[%rd28+-287], %rd21;
	st.global.u8 	[%rd28+-288], %rd21;
	st.global.u8 	[%rd28+-277], %r5;
	st.global.u8 	[%rd28+-278], %r5;
	st.global.u8 	[%rd28+-279], %r5;
	st.global.u8 	[%rd28+-280], %r5;
	st.global.u8 	[%rd28+-273], %r5;
	st.global.u8 	[%rd28+-274], %r5;
	st.global.u8 	[%rd28+-275], %r5;
	st.global.u8 	[%rd28+-276], %r5;
	st.global.u8 	[%rd28+-265], %rd21;
	st.global.u8 	[%rd28+-266], %rd21;
	st.global.u8 	[%rd28+-267], %rd21;
	st.global.u8 	[%rd28+-268], %rd21;
	st.global.u8 	[%rd28+-269], %rd21;
	st.global.u8 	[%rd28+-270], %rd21;
	st.global.u8 	[%rd28+-271], %rd21;
	st.global.u8 	[%rd28+-272], %rd21;
	st.global.u8 	[%rd28+-257], %rd21;
	st.global.u8 	[%rd28+-258], %rd21;
	st.global.u8 	[%rd28+-259], %rd21;
	st.global.u8 	[%rd28+-260], %rd21;
	st.global.u8 	[%rd28+-261], %rd21;
	st.global.u8 	[%rd28+-262], %rd21;
	st.global.u8 	[%rd28+-263], %rd21;
	st.global.u8 	[%rd28+-264], %rd21;
	st.global.u8 	[%rd28+-249], %rd21;
	st.global.u8 	[%rd28+-250], %rd21;
	st.global.u8 	[%rd28+-251], %rd21;
	st.global.u8 	[%rd28+-252], %rd21;
	st.global.u8 	[%rd28+-253], %rd21;
	st.global.u8 	[%rd28+-254], %rd21;
	st.global.u8 	[%rd28+-255], %rd21;
	st.global.u8 	[%rd28+-256], %rd21;
	st.global.u8 	[%rd28+-241], %rd21;
	st.global.u8 	[%rd28+-242], %rd21;
	st.global.u8 	[%rd28+-243], %rd21;
	st.global.u8 	[%rd28+-244], %rd21;
	st.global.u8 	[%rd28+-245], %rd21;
	st.global.u8 	[%rd28+-246], %rd21;
	st.global.u8 	[%rd28+-247], %rd21;
	st.global.u8 	[%rd28+-248], %rd21;
	st.global.u8 	[%rd28+-237], %r5;
	st.global.u8 	[%rd28+-238], %r5;
	st.global.u8 	[%rd28+-239], %r5;
	st.global.u8 	[%rd28+-240], %r5;
	st.global.u8 	[%rd28+-233], %r5;
	st.global.u8 	[%rd28+-234], %r5;
	st.global.u8 	[%rd28+-235], %r5;
	st.global.u8 	[%rd28+-236], %r5;
	st.global.u8 	[%rd28+-225], %rd21;
	st.global.u8 	[%rd28+-226], %rd21;
	st.global.u8 	[%rd28+-227], %rd21;
	st.global.u8 	[%rd28+-228], %rd21;
	st.global.u8 	[%rd28+-229], %rd21;
	st.global.u8 	[%rd28+-230], %rd21;
	st.global.u8 	[%rd28+-231], %rd21;
	st.global.u8 	[%rd28+-232], %rd21;
	st.global.u8 	[%rd28+-217], %rd21;
	st.global.u8 	[%rd28+-218], %rd21;
	st.global.u8 	[%rd28+-219], %rd21;
	st.global.u8 	[%rd28+-220], %rd21;
	st.global.u8 	[%rd28+-221], %rd21;
	st.global.u8 	[%rd28+-222], %rd21;
	st.global.u8 	[%rd28+-223], %rd21;
	st.global.u8 	[%rd28+-224], %rd21;
	st.global.u8 	[%rd28+-209], %rd21;
	st.global.u8 	[%rd28+-210], %rd21;
	st.global.u8 	[%rd28+-211], %rd21;
	st.global.u8 	[%rd28+-212], %rd21;
	st.global.u8 	[%rd28+-213], %rd21;
	st.global.u8 	[%rd28+-214], %rd21;
	st.global.u8 	[%rd28+-215], %rd21;
	st.global.u8 	[%rd28+-216], %rd21;
	st.global.u8 	[%rd28+-201], %rd21;
	st.global.u8 	[%rd28+-202], %rd21;
	st.global.u8 	[%rd28+-203], %rd21;
	st.global.u8 	[%rd28+-204], %rd21;
	st.global.u8 	[%rd28+-205], %rd21;
	st.global.u8 	[%rd28+-206], %rd21;
	st.global.u8 	[%rd28+-207], %rd21;
	st.global.u8 	[%rd28+-208], %rd21;
	st.global.u8 	[%rd28+-197], %r5;
	st.global.u8 	[%rd28+-198], %r5;
	st.global.u8 	[%rd28+-199], %r5;
	st.global.u8 	[%rd28+-200], %r5;
	st.global.u8 	[%rd28+-193], %r5;
	st.global.u8 	[%rd28+-194], %r5;
	st.global.u8 	[%rd28+-195], %r5;
	st.global.u8 	[%rd28+-196], %r5;
	st.global.u8 	[%rd28+-185], %rd21;
	st.global.u8 	[%rd28+-186], %rd21;
	st.global.u8 	[%rd28+-187], %rd21;
	st.global.u8 	[%rd28+-188], %rd21;
	st.global.u8 	[%rd28+-189], %rd21;
	st.global.u8 	[%rd28+-190], %rd21;
	st.global.u8 	[%rd28+-191], %rd21;
	st.global.u8 	[%rd28+-192], %rd21;
	st.global.u8 	[%rd28+-177], %rd21;
	st.global.u8 	[%rd28+-178], %rd21;
	st.global.u8 	[%rd28+-179], %rd21;
	st.global.u8 	[%rd28+-180], %rd21;
	st.global.u8 	[%rd28+-181], %rd21;
	st.global.u8 	[%rd28+-182], %rd21;
	st.global.u8 	[%rd28+-183], %rd21;
	st.global.u8 	[%rd28+-184], %rd21;
	st.global.u8 	[%rd28+-169], %rd21;
	st.global.u8 	[%rd28+-170], %rd21;
	st.global.u8 	[%rd28+-171], %rd21;
	st.global.u8 	[%rd28+-172], %rd21;
	st.global.u8 	[%rd28+-173], %rd21;
	st.global.u8 	[%rd28+-174], %rd21;
	st.global.u8 	[%rd28+-175], %rd21;
	st.global.u8 	[%rd28+-176], %rd21;
	st.global.u8 	[%rd28+-161], %rd21;
	st.global.u8 	[%rd28+-162], %rd21;
	st.global.u8 	[%rd28+-163], %rd21;
	st.global.u8 	[%rd28+-164], %rd21;
	st.global.u8 	[%rd28+-165], %rd21;
	st.global.u8 	[%rd28+-166], %rd21;
	st.global.u8 	[%rd28+-167], %rd21;
	st.global.u8 	[%rd28+-168], %rd21;
	st.global.u8 	[%rd28+-157], %r5;
	st.global.u8 	[%rd28+-158], %r5;
	st.global.u8 	[%rd28+-159], %r5;
	st.global.u8 	[%rd28+-160], %r5;
	st.global.u8 	[%rd28+-153], %r5;
	st.global.u8 	[%rd28+-154], %r5;
	st.global.u8 	[%rd28+-155], %r5;
	st.global.u8 	[%rd28+-156], %r5;
	st.global.u8 	[%rd28+-145], %rd21;
	st.global.u8 	[%rd28+-146], %rd21;
	st.global.u8 	[%rd28+-147], %rd21;
	st.global.u8 	[%rd28+-148], %rd21;
	st.global.u8 	[%rd28+-149], %rd21;
	st.global.u8 	[%rd28+-150], %rd21;
	st.global.u8 	[%rd28+-151], %rd21;
	st.global.u8 	[%rd28+-152], %rd21;
	st.global.u8 	[%rd28+-137], %rd21;
	st.global.u8 	[%rd28+-138], %rd21;
	st.global.u8 	[%rd28+-139], %rd21;
	st.global.u8 	[%rd28+-140], %rd21;
	st.global.u8 	[%rd28+-141], %rd21;
	st.global.u8 	[%rd28+-142], %rd21;
	st.global.u8 	[%rd28+-143], %rd21;
	st.global.u8 	[%rd28+-144], %rd21;
	st.global.u8 	[%rd28+-129], %rd21;
	st.global.u8 	[%rd28+-130], %rd21;
	st.global.u8 	[%rd28+-131], %rd21;
	st.global.u8 	[%rd28+-132], %rd21;
	st.global.u8 	[%rd28+-133], %rd21;
	st.global.u8 	[%rd28+-134], %rd21;
	st.global.u8 	[%rd28+-135], %rd21;
	st.global.u8 	[%rd28+-136], %rd21;
	st.global.u8 	[%rd28+-121], %rd21;
	st.global.u8 	[%rd28+-122], %rd21;
	st.global.u8 	[%rd28+-123], %rd21;
	st.global.u8 	[%rd28+-124], %rd21;
	st.global.u8 	[%rd28+-125], %rd21;
	st.global.u8 	[%rd28+-126], %rd21;
	st.global.u8 	[%rd28+-127], %rd21;
	st.global.u8 	[%rd28+-128], %rd21;
	st.global.u8 	[%rd28+-117], %r5;
	st.global.u8 	[%rd28+-118], %r5;
	st.global.u8 	[%rd28+-119], %r5;
	st.global.u8 	[%rd28+-120], %r5;
	st.global.u8 	[%rd28+-113], %r5;
	st.global.u8 	[%rd28+-114], %r5;
	st.global.u8 	[%rd28+-115], %r5;
	st.global.u8 	[%rd28+-116], %r5;
	st.global.u8 	[%rd28+-105], %rd21;
	st.global.u8 	[%rd28+-106], %rd21;
	st.global.u8 	[%rd28+-107], %rd21;
	st.global.u8 	[%rd28+-108], %rd21;
	st.global.u8 	[%rd28+-109], %rd21;
	st.global.u8 	[%rd28+-110], %rd21;
	st.global.u8 	[%rd28+-111], %rd21;
	st.global.u8 	[%rd28+-112], %rd21;
	st.global.u8 	[%rd28+-97], %rd21;
	st.global.u8 	[%rd28+-98], %rd21;
	st.global.u8 	[%rd28+-99], %rd21;
	st.global.u8 	[%rd28+-100], %rd21;
	st.global.u8 	[%rd28+-101], %rd21;
	st.global.u8 	[%rd28+-102], %rd21;
	st.global.u8 	[%rd28+-103], %rd21;
	st.global.u8 	[%rd28+-104], %rd21;
	st.global.u8 	[%rd28+-89], %rd21;
	st.global.u8 	[%rd28+-90], %rd21;
	st.global.u8 	[%rd28+-91], %rd21;
	st.global.u8 	[%rd28+-92], %rd21;
	st.global.u8 	[%rd28+-93], %rd21;
	st.global.u8 	[%rd28+-94], %rd21;
	st.global.u8 	[%rd28+-95], %rd21;
	st.global.u8 	[%rd28+-96], %rd21;
	st.global.u8 	[%rd28+-81], %rd21;
	st.global.u8 	[%rd28+-82], %rd21;
	st.global.u8 	[%rd28+-83], %rd21;
	st.global.u8 	[%rd28+-84], %rd21;
	st.global.u8 	[%rd28+-85], %rd21;
	st.global.u8 	[%rd28+-86], %rd21;
	st.global.u8 	[%rd28+-87], %rd21;
	st.global.u8 	[%rd28+-88], %rd21;
	st.global.u8 	[%rd28+-77], %r5;
	st.global.u8 	[%rd28+-78], %r5;
	st.global.u8 	[%rd28+-79], %r5;
	st.global.u8 	[%rd28+-80], %r5;
	st.global.u8 	[%rd28+-73], %r5;
	st.global.u8 	[%rd28+-74], %r5;
	st.global.u8 	[%rd28+-75], %r5;
	st.global.u8 	[%rd28+-76], %r5;
	st.global.u8 	[%rd28+-65], %rd21;
	st.global.u8 	[%rd28+-66], %rd21;
	st.global.u8 	[%rd28+-67], %rd21;
	st.global.u8 	[%rd28+-68], %rd21;
	st.global.u8 	[%rd28+-69], %rd21;
	st.global.u8 	[%rd28+-70], %rd21;
	st.global.u8 	[%rd28+-71], %rd21;
	st.global.u8 	[%rd28+-72], %rd21;
	st.global.u8 	[%rd28+-57], %rd21;
	st.global.u8 	[%rd28+-58], %rd21;
	st.global.u8 	[%rd28+-59], %rd21;
	st.global.u8 	[%rd28+-60], %rd21;
	st.global.u8 	[%rd28+-61], %rd21;
	st.global.u8 	[%rd28+-62], %rd21;
	st.global.u8 	[%rd28+-63], %rd21;
	st.global.u8 	[%rd28+-64], %rd21;
	st.global.u8 	[%rd28+-49], %rd21;
	st.global.u8 	[%rd28+-50], %rd21;
	st.global.u8 	[%rd28+-51], %rd21;
	st.global.u8 	[%rd28+-52], %rd21;
	st.global.u8 	[%rd28+-53], %rd21;
	st.global.u8 	[%rd28+-54], %rd21;
	st.global.u8 	[%rd28+-55], %rd21;
	st.global.u8 	[%rd28+-56], %rd21;
	st.global.u8 	[%rd28+-41], %rd21;
	st.global.u8 	[%rd28+-42], %rd21;
	st.global.u8 	[%rd28+-43], %rd21;
	st.global.u8 	[%rd28+-44], %rd21;
	st.global.u8 	[%rd28+-45], %rd21;
	st.global.u8 	[%rd28+-46], %rd21;
	st.global.u8 	[%rd28+-47], %rd21;
	st.global.u8 	[%rd28+-48], %rd21;
	st.global.u8 	[%rd28+-37], %r5;
	st.global.u8 	[%rd28+-38], %r5;
	st.global.u8 	[%rd28+-39], %r5;
	st.global.u8 	[%rd28+-40], %r5;
	st.global.u8 	[%rd28+-33], %r5;
	st.global.u8 	[%rd28+-34], %r5;
	st.global.u8 	[%rd28+-35], %r5;
	st.global.u8 	[%rd28+-36], %r5;
	st.global.u8 	[%rd28+-25], %rd21;
	st.global.u8 	[%rd28+-26], %rd21;
	st.global.u8 	[%rd28+-27], %rd21;
	st.global.u8 	[%rd28+-28], %rd21;
	st.global.u8 	[%rd28+-29], %rd21;
	st.global.u8 	[%rd28+-30], %rd21;
	st.global.u8 	[%rd28+-31], %rd21;
	st.global.u8 	[%rd28+-32], %rd21;
	st.global.u8 	[%rd28+-17], %rd21;
	st.global.u8 	[%rd28+-18], %rd21;
	st.global.u8 	[%rd28+-19], %rd21;
	st.global.u8 	[%rd28+-20], %rd21;
	st.global.u8 	[%rd28+-21], %rd21;
	st.global.u8 	[%rd28+-22], %rd21;
	st.global.u8 	[%rd28+-23], %rd21;
	st.global.u8 	[%rd28+-24], %rd21;
	st.global.u8 	[%rd28+-9], %rd21;
	st.global.u8 	[%rd28+-10], %rd21;
	st.global.u8 	[%rd28+-11], %rd21;
	st.global.u8 	[%rd28+-12], %rd21;
	st.global.u8 	[%rd28+-13], %rd21;
	st.global.u8 	[%rd28+-14], %rd21;
	st.global.u8 	[%rd28+-15], %rd21;
	st.global.u8 	[%rd28+-16], %rd21;
	st.global.u8 	[%rd28+-1], %rd21;
	st.global.u8 	[%rd28+-2], %rd21;
	st.global.u8 	[%rd28+-3], %rd21;
	st.global.u8 	[%rd28+-4], %rd21;
	st.global.u8 	[%rd28+-5], %rd21;
	st.global.u8 	[%rd28+-6], %rd21;
	st.global.u8 	[%rd28+-7], %rd21;
	st.global.u8 	[%rd28+-8], %rd21;
	st.global.u8 	[%rd28+3], %r5;
	st.global.u8 	[%rd28+2], %r5;
	st.global.u8 	[%rd28+1], %r5;
	st.global.u8 	[%rd28], %r5;
	st.global.u8 	[%rd28+7], %r5;
	st.global.u8 	[%rd28+6], %r5;
	st.global.u8 	[%rd28+5], %r5;
	st.global.u8 	[%rd28+4], %r5;
	st.global.u8 	[%rd28+15], %rd21;
	st.global.u8 	[%rd28+14], %rd21;
	st.global.u8 	[%rd28+13], %rd21;
	st.global.u8 	[%rd28+12], %rd21;
	st.global.u8 	[%rd28+11], %rd21;
	st.global.u8 	[%rd28+10], %rd21;
	st.global.u8 	[%rd28+9], %rd21;
	st.global.u8 	[%rd28+8], %rd21;
	st.global.u8 	[%rd28+23], %rd21;
	st.global.u8 	[%rd28+22], %rd21;
	st.global.u8 	[%rd28+21], %rd21;
	st.global.u8 	[%rd28+20], %rd21;
	st.global.u8 	[%rd28+19], %rd21;
	st.global.u8 	[%rd28+18], %rd21;
	st.global.u8 	[%rd28+17], %rd21;
	st.global.u8 	[%rd28+16], %rd21;
	st.global.u8 	[%rd28+31], %rd21;
	st.global.u8 	[%rd28+30], %rd21;
	st.global.u8 	[%rd28+29], %rd21;
	st.global.u8 	[%rd28+28], %rd21;
	st.global.u8 	[%rd28+27], %rd21;
	st.global.u8 	[%rd28+26], %rd21;
	st.global.u8 	[%rd28+25], %rd21;
	st.global.u8 	[%rd28+24], %rd21;
	st.global.u8 	[%rd28+39], %rd21;
	st.global.u8 	[%rd28+38], %rd21;
	st.global.u8 	[%rd28+37], %rd21;
	st.global.u8 	[%rd28+36], %rd21;
	st.global.u8 	[%rd28+35], %rd21;
	st.global.u8 	[%rd28+34], %rd21;
	st.global.u8 	[%rd28+33], %rd21;
	st.global.u8 	[%rd28+32], %rd21;
	st.global.u8 	[%rd28+43], %r5;
	st.global.u8 	[%rd28+42], %r5;
	st.global.u8 	[%rd28+41], %r5;
	st.global.u8 	[%rd28+40], %r5;
	st.global.u8 	[%rd28+47], %r5;
	st.global.u8 	[%rd28+46], %r5;
	st.global.u8 	[%rd28+45], %r5;
	st.global.u8 	[%rd28+44], %r5;
	st.global.u8 	[%rd28+55], %rd21;
	st.global.u8 	[%rd28+54], %rd21;
	st.global.u8 	[%rd28+53], %rd21;
	st.global.u8 	[%rd28+52], %rd21;
	st.global.u8 	[%rd28+51], %rd21;
	st.global.u8 	[%rd28+50], %rd21;
	st.global.u8 	[%rd28+49], %rd21;
	st.global.u8 	[%rd28+48], %rd21;
	st.global.u8 	[%rd28+63], %rd21;
	st.global.u8 	[%rd28+62], %rd21;
	st.global.u8 	[%rd28+61], %rd21;
	st.global.u8 	[%rd28+60], %rd21;
	st.global.u8 	[%rd28+59], %rd21;
	st.global.u8 	[%rd28+58], %rd21;
	st.global.u8 	[%rd28+57], %rd21;
	st.global.u8 	[%rd28+56], %rd21;
	st.global.u8 	[%rd28+71], %rd21;
	st.global.u8 	[%rd28+70], %rd21;
	st.global.u8 	[%rd28+69], %rd21;
	st.global.u8 	[%rd28+68], %rd21;
	st.global.u8 	[%rd28+67], %rd21;
	st.global.u8 	[%rd28+66], %rd21;
	st.global.u8 	[%rd28+65], %rd21;
	st.global.u8 	[%rd28+64], %rd21;
	st.global.u8 	[%rd28+79], %rd21;
	st.global.u8 	[%rd28+78], %rd21;
	st.global.u8 	[%rd28+77], %rd21;
	st.global.u8 	[%rd28+76], %rd21;
	st.global.u8 	[%rd28+75], %rd21;
	st.global.u8 	[%rd28+74], %rd21;
	st.global.u8 	[%rd28+73], %rd21;
	st.global.u8 	[%rd28+72], %rd21;
	st.global.u8 	[%rd28+83], %r5;
	st.global.u8 	[%rd28+82], %r5;
	st.global.u8 	[%rd28+81], %r5;
	st.global.u8 	[%rd28+80], %r5;
	st.global.u8 	[%rd28+87], %r5;
	st.global.u8 	[%rd28+86], %r5;
	st.global.u8 	[%rd28+85], %r5;
	st.global.u8 	[%rd28+84], %r5;
	st.global.u8 	[%rd28+95], %rd21;
	st.global.u8 	[%rd28+94], %rd21;
	st.global.u8 	[%rd28+93], %rd21;
	st.global.u8 	[%rd28+92], %rd21;
	st.global.u8 	[%rd28+91], %rd21;
	st.global.u8 	[%rd28+90], %rd21;
	st.global.u8 	[%rd28+89], %rd21;
	st.global.u8 	[%rd28+88], %rd21;
	st.global.u8 	[%rd28+103], %rd21;
	st.global.u8 	[%rd28+102], %rd21;
	st.global.u8 	[%rd28+101], %rd21;
	st.global.u8 	[%rd28+100], %rd21;
	st.global.u8 	[%rd28+99], %rd21;
	st.global.u8 	[%rd28+98], %rd21;
	st.global.u8 	[%rd28+97], %rd21;
	st.global.u8 	[%rd28+96], %rd21;
	st.global.u8 	[%rd28+111], %rd21;
	st.global.u8 	[%rd28+110], %rd21;
	st.global.u8 	[%rd28+109], %rd21;
	st.global.u8 	[%rd28+108], %rd21;
	st.global.u8 	[%rd28+107], %rd21;
	st.global.u8 	[%rd28+106], %rd21;
	st.global.u8 	[%rd28+105], %rd21;
	st.global.u8 	[%rd28+104], %rd21;
	st.global.u8 	[%rd28+119], %rd21;
	st.global.u8 	[%rd28+118], %rd21;
	st.global.u8 	[%rd28+117], %rd21;
	st.global.u8 	[%rd28+116], %rd21;
	st.global.u8 	[%rd28+115], %rd21;
	st.global.u8 	[%rd28+114], %rd21;
	st.global.u8 	[%rd28+113], %rd21;
	st.global.u8 	[%rd28+112], %rd21;
	st.global.u8 	[%rd28+123], %r5;
	st.global.u8 	[%rd28+122], %r5;
	st.global.u8 	[%rd28+121], %r5;
	st.global.u8 	[%rd28+120], %r5;
	st.global.u8 	[%rd28+127], %r5;
	st.global.u8 	[%rd28+126], %r5;
	st.global.u8 	[%rd28+125], %r5;
	st.global.u8 	[%rd28+124], %r5;
	st.global.u8 	[%rd28+135], %rd21;
	st.global.u8 	[%rd28+134], %rd21;
	st.global.u8 	[%rd28+133], %rd21;
	st.global.u8 	[%rd28+132], %rd21;
	st.global.u8 	[%rd28+131], %rd21;
	st.global.u8 	[%rd28+130], %rd21;
	st.global.u8 	[%rd28+129], %rd21;
	st.global.u8 	[%rd28+128], %rd21;
	st.global.u8 	[%rd28+143], %rd21;
	st.global.u8 	[%rd28+142], %rd21;
	st.global.u8 	[%rd28+141], %rd21;
	st.global.u8 	[%rd28+140], %rd21;
	st.global.u8 	[%rd28+139], %rd21;
	st.global.u8 	[%rd28+138], %rd21;
	st.global.u8 	[%rd28+137], %rd21;
	st.global.u8 	[%rd28+136], %rd21;
	st.global.u8 	[%rd28+151], %rd21;
	st.global.u8 	[%rd28+150], %rd21;
	st.global.u8 	[%rd28+149], %rd21;
	st.global.u8 	[%rd28+148], %rd21;
	st.global.u8 	[%rd28+147], %rd21;
	st.global.u8 	[%rd28+146], %rd21;
	st.global.u8 	[%rd28+145], %rd21;
	st.global.u8 	[%rd28+144], %rd21;
	st.global.u8 	[%rd28+159], %rd21;
	st.global.u8 	[%rd28+158], %rd21;
	st.global.u8 	[%rd28+157], %rd21;
	st.global.u8 	[%rd28+156], %rd21;
	st.global.u8 	[%rd28+155], %rd21;
	st.global.u8 	[%rd28+154], %rd21;
	st.global.u8 	[%rd28+153], %rd21;
	st.global.u8 	[%rd28+152], %rd21;
	st.global.u8 	[%rd28+163], %r5;
	st.global.u8 	[%rd28+162], %r5;
	st.global.u8 	[%rd28+161], %r5;
	st.global.u8 	[%rd28+160], %r5;
	st.global.u8 	[%rd28+167], %r5;
	st.global.u8 	[%rd28+166], %r5;
	st.global.u8 	[%rd28+165], %r5;
	st.global.u8 	[%rd28+164], %r5;
	st.global.u8 	[%rd28+175], %rd21;
	st.global.u8 	[%rd28+174], %rd21;
	st.global.u8 	[%rd28+173], %rd21;
	st.global.u8 	[%rd28+172], %rd21;
	st.global.u8 	[%rd28+171], %rd21;
	st.global.u8 	[%rd28+170], %rd21;
	st.global.u8 	[%rd28+169], %rd21;
	st.global.u8 	[%rd28+168], %rd21;
	st.global.u8 	[%rd28+183], %rd21;
	st.global.u8 	[%rd28+182], %rd21;
	st.global.u8 	[%rd28+181], %rd21;
	st.global.u8 	[%rd28+180], %rd21;
	st.global.u8 	[%rd28+179], %rd21;
	st.global.u8 	[%rd28+178], %rd21;
	st.global.u8 	[%rd28+177], %rd21;
	st.global.u8 	[%rd28+176], %rd21;
	st.global.u8 	[%rd28+191], %rd21;
	st.global.u8 	[%rd28+190], %rd21;
	st.global.u8 	[%rd28+189], %rd21;
	st.global.u8 	[%rd28+188], %rd21;
	st.global.u8 	[%rd28+187], %rd21;
	st.global.u8 	[%rd28+186], %rd21;
	st.global.u8 	[%rd28+185], %rd21;
	st.global.u8 	[%rd28+184], %rd21;
	st.global.u8 	[%rd28+199], %rd21;
	st.global.u8 	[%rd28+198], %rd21;
	st.global.u8 	[%rd28+197], %rd21;
	st.global.u8 	[%rd28+196], %rd21;
	st.global.u8 	[%rd28+195], %rd21;
	st.global.u8 	[%rd28+194], %rd21;
	st.global.u8 	[%rd28+193], %rd21;
	st.global.u8 	[%rd28+192], %rd21;
	st.global.u8 	[%rd28+203], %r5;
	st.global.u8 	[%rd28+202], %r5;
	st.global.u8 	[%rd28+201], %r5;
	st.global.u8 	[%rd28+200], %r5;
	st.global.u8 	[%rd28+207], %r5;
	st.global.u8 	[%rd28+206], %r5;
	st.global.u8 	[%rd28+205], %r5;
	st.global.u8 	[%rd28+204], %r5;
	st.global.u8 	[%rd28+215], %rd21;
	st.global.u8 	[%rd28+214], %rd21;
	st.global.u8 	[%rd28+213], %rd21;
	st.global.u8 	[%rd28+212], %rd21;
	st.global.u8 	[%rd28+211], %rd21;
	st.global.u8 	[%rd28+210], %rd21;
	st.global.u8 	[%rd28+209], %rd21;
	st.global.u8 	[%rd28+208], %rd21;
	st.global.u8 	[%rd28+223], %rd21;
	st.global.u8 	[%rd28+222], %rd21;
	st.global.u8 	[%rd28+221], %rd21;
	st.global.u8 	[%rd28+220], %rd21;
	st.global.u8 	[%rd28+219], %rd21;
	st.global.u8 	[%rd28+218], %rd21;
	st.global.u8 	[%rd28+217], %rd21;
	st.global.u8 	[%rd28+216], %rd21;
	st.global.u8 	[%rd28+231], %rd21;
	st.global.u8 	[%rd28+230], %rd21;
	st.global.u8 	[%rd28+229], %rd21;
	st.global.u8 	[%rd28+228], %rd21;
	st.global.u8 	[%rd28+227], %rd21;
	st.global.u8 	[%rd28+226], %rd21;
	st.global.u8 	[%rd28+225], %rd21;
	st.global.u8 	[%rd28+224], %rd21;
	st.global.u8 	[%rd28+239], %rd21;
	st.global.u8 	[%rd28+238], %rd21;
	st.global.u8 	[%rd28+237], %rd21;
	st.global.u8 	[%rd28+236], %rd21;
	st.global.u8 	[%rd28+235], %rd21;
	st.global.u8 	[%rd28+234], %rd21;
	st.global.u8 	[%rd28+233], %rd21;
	st.global.u8 	[%rd28+232], %rd21;
	st.global.u8 	[%rd28+243], %r5;
	st.global.u8 	[%rd28+242], %r5;
	st.global.u8 	[%rd28+241], %r5;
	st.global.u8 	[%rd28+240], %r5;
	st.global.u8 	[%rd28+247], %r5;
	st.global.u8 	[%rd28+246], %r5;
	st.global.u8 	[%rd28+245], %r5;
	st.global.u8 	[%rd28+244], %r5;
	st.global.u8 	[%rd28+255], %rd21;
	st.global.u8 	[%rd28+254], %rd21;
	st.global.u8 	[%rd28+253], %rd21;
	st.global.u8 	[%rd28+252], %rd21;
	st.global.u8 	[%rd28+251], %rd21;
	st.global.u8 	[%rd28+250], %rd21;
	st.global.u8 	[%rd28+249], %rd21;
	st.global.u8 	[%rd28+248], %rd21;
	st.global.u8 	[%rd28+263], %rd21;
	st.global.u8 	[%rd28+262], %rd21;
	st.global.u8 	[%rd28+261], %rd21;
	st.global.u8 	[%rd28+260], %rd21;
	st.global.u8 	[%rd28+259], %rd21;
	st.global.u8 	[%rd28+258], %rd21;
	st.global.u8 	[%rd28+257], %rd21;
	st.global.u8 	[%rd28+256], %rd21;
	st.global.u8 	[%rd28+271], %rd21;
	st.global.u8 	[%rd28+270], %rd21;
	st.global.u8 	[%rd28+269], %rd21;
	st.global.u8 	[%rd28+268], %rd21;
	st.global.u8 	[%rd28+267], %rd21;
	st.global.u8 	[%rd28+266], %rd21;
	st.global.u8 	[%rd28+265], %rd21;
	st.global.u8 	[%rd28+264], %rd21;
	st.global.u8 	[%rd28+279], %rd21;
	st.global.u8 	[%rd28+278], %rd21;
	st.global.u8 	[%rd28+277], %rd21;
	st.global.u8 	[%rd28+276], %rd21;
	st.global.u8 	[%rd28+275], %rd21;
	st.global.u8 	[%rd28+274], %rd21;
	st.global.u8 	[%rd28+273], %rd21;
	st.global.u8 	[%rd28+272], %rd21;
	st.global.u8 	[%rd28+283], %r5;
	st.global.u8 	[%rd28+282], %r5;
	st.global.u8 	[%rd28+281], %r5;
	st.global.u8 	[%rd28+280], %r5;
	st.global.u8 	[%rd28+287], %r5;
	st.global.u8 	[%rd28+286], %r5;
	st.global.u8 	[%rd28+285], %r5;
	st.global.u8 	[%rd28+284], %r5;
	st.global.u8 	[%rd28+295], %rd21;
	st.global.u8 	[%rd28+294], %rd21;
	st.global.u8 	[%rd28+293], %rd21;
	st.global.u8 	[%rd28+292], %rd21;
	st.global.u8 	[%rd28+291], %rd21;
	st.global.u8 	[%rd28+290], %rd21;
	st.global.u8 	[%rd28+289], %rd21;
	st.global.u8 	[%rd28+288], %rd21;
	st.global.u8 	[%rd28+303], %rd21;
	st.global.u8 	[%rd28+302], %rd21;
	st.global.u8 	[%rd28+301], %rd21;
	st.global.u8 	[%rd28+300], %rd21;
	st.global.u8 	[%rd28+299], %rd21;
	st.global.u8 	[%rd28+298], %rd21;
	st.global.u8 	[%rd28+297], %rd21;
	st.global.u8 	[%rd28+296], %rd21;
	st.global.u8 	[%rd28+311], %rd21;
	st.global.u8 	[%rd28+310], %rd21;
	st.global.u8 	[%rd28+309], %rd21;
	st.global.u8 	[%rd28+308], %rd21;
	st.global.u8 	[%rd28+307], %rd21;
	st.global.u8 	[%rd28+306], %rd21;
	st.global.u8 	[%rd28+305], %rd21;
	st.global.u8 	[%rd28+304], %rd21;
	st.global.u8 	[%rd28+319], %rd21;
	st.global.u8 	[%rd28+318], %rd21;
	st.global.u8 	[%rd28+317], %rd21;
	st.global.u8 	[%rd28+316], %rd21;
	st.global.u8 	[%rd28+315], %rd21;
	st.global.u8 	[%rd28+314], %rd21;
	st.global.u8 	[%rd28+313], %rd21;
	st.global.u8 	[%rd28+312], %rd21;
	st.global.u8 	[%rd28+323], %r5;
	st.global.u8 	[%rd28+322], %r5;
	st.global.u8 	[%rd28+321], %r5;
	st.global.u8 	[%rd28+320], %r5;
	st.global.u8 	[%rd28+327], %r5;
	st.global.u8 	[%rd28+326], %r5;
	st.global.u8 	[%rd28+325], %r5;
	st.global.u8 	[%rd28+324], %r5;
	st.global.u8 	[%rd28+335], %rd21;
	st.global.u8 	[%rd28+334], %rd21;
	st.global.u8 	[%rd28+333], %rd21;
	st.global.u8 	[%rd28+332], %rd21;
	st.global.u8 	[%rd28+331], %rd21;
	st.global.u8 	[%rd28+330], %rd21;
	st.global.u8 	[%rd28+329], %rd21;
	st.global.u8 	[%rd28+328], %rd21;
	st.global.u8 	[%rd28+343], %rd21;
	st.global.u8 	[%rd28+342], %rd21;
	st.global.u8 	[%rd28+341], %rd21;
	st.global.u8 	[%rd28+340], %rd21;
	st.global.u8 	[%rd28+339], %rd21;
	st.global.u8 	[%rd28+338], %rd21;
	st.global.u8 	[%rd28+337], %rd21;
	st.global.u8 	[%rd28+336], %rd21;
	st.global.u8 	[%rd28+351], %rd21;
	st.global.u8 	[%rd28+350], %rd21;
	st.global.u8 	[%rd28+349], %rd21;
	st.global.u8 	[%rd28+348], %rd21;
	st.global.u8 	[%rd28+347], %rd21;
	st.global.u8 	[%rd28+346], %rd21;
	st.global.u8 	[%rd28+345], %rd21;
	st.global.u8 	[%rd28+344], %rd21;
	st.global.u8 	[%rd28+359], %rd21;
	st.global.u8 	[%rd28+358], %rd21;
	st.global.u8 	[%rd28+357], %rd21;
	st.global.u8 	[%rd28+356], %rd21;
	st.global.u8 	[%rd28+355], %rd21;
	st.global.u8 	[%rd28+354], %rd21;
	st.global.u8 	[%rd28+353], %rd21;
	st.global.u8 	[%rd28+352], %rd21;
	st.global.u8 	[%rd28+363], %r5;
	st.global.u8 	[%rd28+362], %r5;
	st.global.u8 	[%rd28+361], %r5;
	st.global.u8 	[%rd28+360], %r5;
	st.global.u8 	[%rd28+367], %r5;
	st.global.u8 	[%rd28+366], %r5;
	st.global.u8 	[%rd28+365], %r5;
	st.global.u8 	[%rd28+364], %r5;
	st.global.u8 	[%rd28+375], %rd21;
	st.global.u8 	[%rd28+374], %rd21;
	st.global.u8 	[%rd28+373], %rd21;
	st.global.u8 	[%rd28+372], %rd21;
	st.global.u8 	[%rd28+371], %rd21;
	st.global.u8 	[%rd28+370], %rd21;
	st.global.u8 	[%rd28+369], %rd21;
	st.global.u8 	[%rd28+368], %rd21;
	st.global.u8 	[%rd28+383], %rd21;
	st.global.u8 	[%rd28+382], %rd21;
	st.global.u8 	[%rd28+381], %rd21;
	st.global.u8 	[%rd28+380], %rd21;
	st.global.u8 	[%rd28+379], %rd21;
	st.global.u8 	[%rd28+378], %rd21;
	st.global.u8 	[%rd28+377], %rd21;
	st.global.u8 	[%rd28+376], %rd21;
	st.global.u8 	[%rd28+391], %rd21;
	st.global.u8 	[%rd28+390], %rd21;
	st.global.u8 	[%rd28+389], %rd21;
	st.global.u8 	[%rd28+388], %rd21;
	st.global.u8 	[%rd28+387], %rd21;
	st.global.u8 	[%rd28+386], %rd21;
	st.global.u8 	[%rd28+385], %rd21;
	st.global.u8 	[%rd28+384], %rd21;
	st.global.u8 	[%rd28+399], %rd21;
	st.global.u8 	[%rd28+398], %rd21;
	st.global.u8 	[%rd28+397], %rd21;
	st.global.u8 	[%rd28+396], %rd21;
	st.global.u8 	[%rd28+395], %rd21;
	st.global.u8 	[%rd28+394], %rd21;
	st.global.u8 	[%rd28+393], %rd21;
	st.global.u8 	[%rd28+392], %rd21;
	add.s64 	%rd29, %rd29, -4;
	add.s64 	%rd28, %rd28, 800;
	setp.eq.s64 	%p3, %rd29, 0;
	@%p3 bra 	$L__BB1_4;
	bra.uni 	$L__BB1_3;
$L__BB1_4:
	setp.eq.s64 	%p4, %rd27, 0;
	@%p4 bra 	$L__BB1_7;
	add.s64 	%rd22, %rd25, %rd2;
	mad.lo.s64 	%rd23, %rd22, 200, %rd1;
	add.s64 	%rd26, %rd23, 96;
$L__BB1_6:
	.pragma "nounroll";
	mov.b32 	%r6, 0;
	st.global.u8 	[%rd26+-93], %r6;
	st.global.u8 	[%rd26+-94], %r6;
	st.global.u8 	[%rd26+-95], %r6;
	st.global.u8 	[%rd26+-96], %r6;
	st.global.u8 	[%rd26+-89], %r6;
	st.global.u8 	[%rd26+-90], %r6;
	st.global.u8 	[%rd26+-91], %r6;
	st.global.u8 	[%rd26+-92], %r6;
	mov.b64 	%rd24, 0;
	st.global.u8 	[%rd26+-81], %rd24;
	st.global.u8 	[%rd26+-82], %rd24;
	st.global.u8 	[%rd26+-83], %rd24;
	st.global.u8 	[%rd26+-84], %rd24;
	st.global.u8 	[%rd26+-85], %rd24;
	st.global.u8 	[%rd26+-86], %rd24;
	st.global.u8 	[%rd26+-87], %rd24;
	st.global.u8 	[%rd26+-88], %rd24;
	st.global.u8 	[%rd26+-73], %rd24;
	st.global.u8 	[%rd26+-74], %rd24;
	st.global.u8 	[%rd26+-75], %rd24;
	st.global.u8 	[%rd26+-76], %rd24;
	st.global.u8 	[%rd26+-77], %rd24;
	st.global.u8 	[%rd26+-78], %rd24;
	st.global.u8 	[%rd26+-79], %rd24;
	st.global.u8 	[%rd26+-80], %rd24;
	st.global.u8 	[%rd26+-65], %rd24;
	st.global.u8 	[%rd26+-66], %rd24;
	st.global.u8 	[%rd26+-67], %rd24;
	st.global.u8 	[%rd26+-68], %rd24;
	st.global.u8 	[%rd26+-69], %rd24;
	st.global.u8 	[%rd26+-70], %rd24;
	st.global.u8 	[%rd26+-71], %rd24;
	st.global.u8 	[%rd26+-72], %rd24;
	st.global.u8 	[%rd26+-57], %rd24;
	st.global.u8 	[%rd26+-58], %rd24;
	st.global.u8 	[%rd26+-59], %rd24;
	st.global.u8 	[%rd26+-60], %rd24;
	st.global.u8 	[%rd26+-61], %rd24;
	st.global.u8 	[%rd26+-62], %rd24;
	st.global.u8 	[%rd26+-63], %rd24;
	st.global.u8 	[%rd26+-64], %rd24;
	st.global.u8 	[%rd26+-53], %r6;
	st.global.u8 	[%rd26+-54], %r6;
	st.global.u8 	[%rd26+-55], %r6;
	st.global.u8 	[%rd26+-56], %r6;
	st.global.u8 	[%rd26+-49], %r6;
	st.global.u8 	[%rd26+-50], %r6;
	st.global.u8 	[%rd26+-51], %r6;
	st.global.u8 	[%rd26+-52], %r6;
	st.global.u8 	[%rd26+-41], %rd24;
	st.global.u8 	[%rd26+-42], %rd24;
	st.global.u8 	[%rd26+-43], %rd24;
	st.global.u8 	[%rd26+-44], %rd24;
	st.global.u8 	[%rd26+-45], %rd24;
	st.global.u8 	[%rd26+-46], %rd24;
	st.global.u8 	[%rd26+-47], %rd24;
	st.global.u8 	[%rd26+-48], %rd24;
	st.global.u8 	[%rd26+-33], %rd24;
	st.global.u8 	[%rd26+-34], %rd24;
	st.global.u8 	[%rd26+-35], %rd24;
	st.global.u8 	[%rd26+-36], %rd24;
	st.global.u8 	[%rd26+-37], %rd24;
	st.global.u8 	[%rd26+-38], %rd24;
	st.global.u8 	[%rd26+-39], %rd24;
	st.global.u8 	[%rd26+-40], %rd24;
	st.global.u8 	[%rd26+-25], %rd24;
	st.global.u8 	[%rd26+-26], %rd24;
	st.global.u8 	[%rd26+-27], %rd24;
	st.global.u8 	[%rd26+-28], %rd24;
	st.global.u8 	[%rd26+-29], %rd24;
	st.global.u8 	[%rd26+-30], %rd24;
	st.global.u8 	[%rd26+-31], %rd24;
	st.global.u8 	[%rd26+-32], %rd24;
	st.global.u8 	[%rd26+-17], %rd24;
	st.global.u8 	[%rd26+-18], %rd24;
	st.global.u8 	[%rd26+-19], %rd24;
	st.global.u8 	[%rd26+-20], %rd24;
	st.global.u8 	[%rd26+-21], %rd24;
	st.global.u8 	[%rd26+-22], %rd24;
	st.global.u8 	[%rd26+-23], %rd24;
	st.global.u8 	[%rd26+-24], %rd24;
	st.global.u8 	[%rd26+-13], %r6;
	st.global.u8 	[%rd26+-14], %r6;
	st.global.u8 	[%rd26+-15], %r6;
	st.global.u8 	[%rd26+-16], %r6;
	st.global.u8 	[%rd26+-9], %r6;
	st.global.u8 	[%rd26+-10], %r6;
	st.global.u8 	[%rd26+-11], %r6;
	st.global.u8 	[%rd26+-12], %r6;
	st.global.u8 	[%rd26+-1], %rd24;
	st.global.u8 	[%rd26+-2], %rd24;
	st.global.u8 	[%rd26+-3], %rd24;
	st.global.u8 	[%rd26+-4], %rd24;
	st.global.u8 	[%rd26+-5], %rd24;
	st.global.u8 	[%rd26+-6], %rd24;
	st.global.u8 	[%rd26+-7], %rd24;
	st.global.u8 	[%rd26+-8], %rd24;
	st.global.u8 	[%rd26+7], %rd24;
	st.global.u8 	[%rd26+6], %rd24;
	st.global.u8 	[%rd26+5], %rd24;
	st.global.u8 	[%rd26+4], %rd24;
	st.global.u8 	[%rd26+3], %rd24;
	st.global.u8 	[%rd26+2], %rd24;
	st.global.u8 	[%rd26+1], %rd24;
	st.global.u8 	[%rd26], %rd24;
	st.global.u8 	[%rd26+15], %rd24;
	st.global.u8 	[%rd26+14], %rd24;
	st.global.u8 	[%rd26+13], %rd24;
	st.global.u8 	[%rd26+12], %rd24;
	st.global.u8 	[%rd26+11], %rd24;
	st.global.u8 	[%rd26+10], %rd24;
	st.global.u8 	[%rd26+9], %rd24;
	st.global.u8 	[%rd26+8], %rd24;
	st.global.u8 	[%rd26+23], %rd24;
	st.global.u8 	[%rd26+22], %rd24;
	st.global.u8 	[%rd26+21], %rd24;
	st.global.u8 	[%rd26+20], %rd24;
	st.global.u8 	[%rd26+19], %rd24;
	st.global.u8 	[%rd26+18], %rd24;
	st.global.u8 	[%rd26+17], %rd24;
	st.global.u8 	[%rd26+16], %rd24;
	st.global.u8 	[%rd26+27], %r6;
	st.global.u8 	[%rd26+26], %r6;
	st.global.u8 	[%rd26+25], %r6;
	st.global.u8 	[%rd26+24], %r6;
	st.global.u8 	[%rd26+31], %r6;
	st.global.u8 	[%rd26+30], %r6;
	st.global.u8 	[%rd26+29], %r6;
	st.global.u8 	[%rd26+28], %r6;
	st.global.u8 	[%rd26+39], %rd24;
	st.global.u8 	[%rd26+38], %rd24;
	st.global.u8 	[%rd26+37], %rd24;
	st.global.u8 	[%rd26+36], %rd24;
	st.global.u8 	[%rd26+35], %rd24;
	st.global.u8 	[%rd26+34], %rd24;
	st.global.u8 	[%rd26+33], %rd24;
	st.global.u8 	[%rd26+32], %rd24;
	st.global.u8 	[%rd26+47], %rd24;
	st.global.u8 	[%rd26+46], %rd24;
	st.global.u8 	[%rd26+45], %rd24;
	st.global.u8 	[%rd26+44], %rd24;
	st.global.u8 	[%rd26+43], %rd24;
	st.global.u8 	[%rd26+42], %rd24;
	st.global.u8 	[%rd26+41], %rd24;
	st.global.u8 	[%rd26+40], %rd24;
	st.global.u8 	[%rd26+55], %rd24;
	st.global.u8 	[%rd26+54], %rd24;
	st.global.u8 	[%rd26+53], %rd24;
	st.global.u8 	[%rd26+52], %rd24;
	st.global.u8 	[%rd26+51], %rd24;
	st.global.u8 	[%rd26+50], %rd24;
	st.global.u8 	[%rd26+49], %rd24;
	st.global.u8 	[%rd26+48], %rd24;
	st.global.u8 	[%rd26+63], %rd24;
	st.global.u8 	[%rd26+62], %rd24;
	st.global.u8 	[%rd26+61], %rd24;
	st.global.u8 	[%rd26+60], %rd24;
	st.global.u8 	[%rd26+59], %rd24;
	st.global.u8 	[%rd26+58], %rd24;
	st.global.u8 	[%rd26+57], %rd24;
	st.global.u8 	[%rd26+56], %rd24;
	st.global.u8 	[%rd26+67], %r6;
	st.global.u8 	[%rd26+66], %r6;
	st.global.u8 	[%rd26+65], %r6;
	st.global.u8 	[%rd26+64], %r6;
	st.global.u8 	[%rd26+71], %r6;
	st.global.u8 	[%rd26+70], %r6;
	st.global.u8 	[%rd26+69], %r6;
	st.global.u8 	[%rd26+68], %r6;
	st.global.u8 	[%rd26+79], %rd24;
	st.global.u8 	[%rd26+78], %rd24;
	st.global.u8 	[%rd26+77], %rd24;
	st.global.u8 	[%rd26+76], %rd24;
	st.global.u8 	[%rd26+75], %rd24;
	st.global.u8 	[%rd26+74], %rd24;
	st.global.u8 	[%rd26+73], %rd24;
	st.global.u8 	[%rd26+72], %rd24;
	st.global.u8 	[%rd26+87], %rd24;
	st.global.u8 	[%rd26+86], %rd24;
	st.global.u8 	[%rd26+85], %rd24;
	st.global.u8 	[%rd26+84], %rd24;
	st.global.u8 	[%rd26+83], %rd24;
	st.global.u8 	[%rd26+82], %rd24;
	st.global.u8 	[%rd26+81], %rd24;
	st.global.u8 	[%rd26+80], %rd24;
	st.global.u8 	[%rd26+95], %rd24;
	st.global.u8 	[%rd26+94], %rd24;
	st.global.u8 	[%rd26+93], %rd24;
	st.global.u8 	[%rd26+92], %rd24;
	st.global.u8 	[%rd26+91], %rd24;
	st.global.u8 	[%rd26+90], %rd24;
	st.global.u8 	[%rd26+89], %rd24;
	st.global.u8 	[%rd26+88], %rd24;
	st.global.u8 	[%rd26+103], %rd24;
	st.global.u8 	[%rd26+102], %rd24;
	st.global.u8 	[%rd26+101], %rd24;
	st.global.u8 	[%rd26+100], %rd24;
	st.global.u8 	[%rd26+99], %rd24;
	st.global.u8 	[%rd26+98], %rd24;
	st.global.u8 	[%rd26+97], %rd24;
	st.global.u8 	[%rd26+96], %rd24;
	add.s64 	%rd27, %rd27, -1;
	add.s64 	%rd26, %rd26, 200;
	setp.eq.s64 	%p5, %rd27, 0;
	@%p5 bra 	$L__BB1_7;
	bra.uni 	$L__BB1_6;
$L__BB1_7:
	ret;

}
	// .globl	_Z23gpu_msm_chunk_reductionPK7G1PointmmPS_
.visible .entry _Z23gpu_msm_chunk_reductionPK7G1PointmmPS_(
	.param .u64 .ptr .align 1 _Z23gpu_msm_chunk_reductionPK7G1PointmmPS__param_0,
	.param .u64 _Z23gpu_msm_chunk_reductionPK7G1PointmmPS__param_1,
	.param .u64 _Z23gpu_msm_chunk_reductionPK7G1PointmmPS__param_2,
	.param .u64 .ptr .align 1 _Z23gpu_msm_chunk_reductionPK7G1PointmmPS__param_3
)
{
	.reg .pred 	%p<2>;
	.reg .b32 	%r<49>;
	.reg .b64 	%rd<176>;

	ld.param.u64 	%rd4, [_Z23gpu_msm_chunk_reductionPK7G1PointmmPS__param_2];
	mov.u32 	%r1, %ctaid.x;
	mov.u32 	%r2, %ntid.x;
	mov.u32 	%r3, %tid.x;
	mad.lo.s32 	%r4, %r1, %r2, %r3;
	cvt.u64.u32 	%rd5, %r4;
	setp.le.u64 	%p1, %rd4, %rd5;
	@%p1 bra 	$L__BB2_2;
	ld.param.u64 	%rd175, [_Z23gpu_msm_chunk_reductionPK7G1PointmmPS__param_3];
	ld.param.u64 	%rd174, [_Z23gpu_msm_chunk_reductionPK7G1PointmmPS__param_1];
	ld.param.u64 	%rd173, [_Z23gpu_msm_chunk_reductionPK7G1PointmmPS__param_0];
	cvta.to.global.u64 	%rd6, %rd175;
	cvta.to.global.u64 	%rd7, %rd173;
	mov.u32 	%r5, %ctaid.x;
	mov.u32 	%r6, %ntid.x;
	mov.u32 	%r7, %tid.x;
	mad.lo.s32 	%r8, %r5, %r6, %r7;
	cvt.u64.u32 	%rd8, %r8;
	mad.lo.s64 	%rd9, %rd174, %rd8, %rd174;
	mad.lo.s64 	%rd10, %rd9, 200, %rd7;
	ld.global.u8 	%rd11, [%rd10+-8];
	ld.global.u8 	%rd12, [%rd10+-7];
	ld.global.u8 	%rd13, [%rd10+-6];
	ld.global.u8 	%rd14, [%rd10+-5];
	ld.global.u8 	%rd15, [%rd10+-4];
	ld.global.u8 	%rd16, [%rd10+-3];
	ld.global.u8 	%rd17, [%rd10+-2];
	ld.global.u8 	%rd18, [%rd10+-1];
	ld.global.u8 	%rd19, [%rd10+-16];
	ld.global.u8 	%rd20, [%rd10+-15];
	ld.global.u8 	%rd21, [%rd10+-14];
	ld.global.u8 	%rd22, [%rd10+-13];
	ld.global.u8 	%rd23, [%rd10+-12];
	ld.global.u8 	%rd24, [%rd10+-11];
	ld.global.u8 	%rd25, [%rd10+-10];
	ld.global.u8 	%rd26, [%rd10+-9];
	ld.global.u8 	%rd27, [%rd10+-24];
	ld.global.u8 	%rd28, [%rd10+-23];
	ld.global.u8 	%rd29, [%rd10+-22];
	ld.global.u8 	%rd30, [%rd10+-21];
	ld.global.u8 	%rd31, [%rd10+-20];
	ld.global.u8 	%rd32, [%rd10+-19];
	ld.global.u8 	%rd33, [%rd10+-18];
	ld.global.u8 	%rd34, [%rd10+-17];
	ld.global.u8 	%rd35, [%rd10+-32];
	ld.global.u8 	%rd36, [%rd10+-31];
	ld.global.u8 	%rd37, [%rd10+-30];
	ld.global.u8 	%rd38, [%rd10+-29];
	ld.global.u8 	%rd39, [%rd10+-28];
	ld.global.u8 	%rd40, [%rd10+-27];
	ld.global.u8 	%rd41, [%rd10+-26];
	ld.global.u8 	%rd42, [%rd10+-25];
	ld.global.u8 	%r9, [%rd10+-36];
	ld.global.u8 	%r10, [%rd10+-35];
	ld.global.u8 	%r11, [%rd10+-34];
	ld.global.u8 	%r12, [%rd10+-33];
	ld.global.u8 	%r13, [%rd10+-40];
	ld.global.u8 	%r14, [%rd10+-39];
	ld.global.u8 	%r15, [%rd10+-38];
	ld.global.u8 	%r16, [%rd10+-37];
	ld.global.u8 	%rd43, [%rd10+-48];
	ld.global.u8 	%rd44, [%rd10+-47];
	ld.global.u8 	%rd45, [%rd10+-46];
	ld.global.u8 	%rd46, [%rd10+-45];
	ld.global.u8 	%rd47, [%rd10+-44];
	ld.global.u8 	%rd48, [%rd10+-43];
	ld.global.u8 	%rd49, [%rd10+-42];
	ld.global.u8 	%rd50, [%rd10+-41];
	ld.global.u8 	%rd51, [%rd10+-56];
	ld.global.u8 	%rd52, [%rd10+-55];
	ld.global.u8 	%rd53, [%rd10+-54];
	ld.global.u8 	%rd54, [%rd10+-53];
	ld.global.u8 	%rd55, [%rd10+-52];
	ld.global.u8 	%rd56, [%rd10+-51];
	ld.global.u8 	%rd57, [%rd10+-50];
	ld.global.u8 	%rd58, [%rd10+-49];
	ld.global.u8 	%rd59, [%rd10+-64];
	ld.global.u8 	%rd60, [%rd10+-63];
	ld.global.u8 	%rd61, [%rd10+-62];
	ld.global.u8 	%rd62, [%rd10+-61];
	ld.global.u8 	%rd63, [%rd10+-60];
	ld.global.u8 	%rd64, [%rd10+-59];
	ld.global.u8 	%rd65, [%rd10+-58];
	ld.global.u8 	%rd66, [%rd10+-57];
	ld.global.u8 	%rd67, [%rd10+-72];
	ld.global.u8 	%rd68, [%rd10+-71];
	ld.global.u8 	%rd69, [%rd10+-70];
	ld.global.u8 	%rd70, [%rd10+-69];
	ld.global.u8 	%rd71, [%rd10+-68];
	ld.global.u8 	%rd72, [%rd10+-67];
	ld.global.u8 	%rd73, [%rd10+-66];
	ld.global.u8 	%rd74, [%rd10+-65];
	ld.global.u8 	%r17, [%rd10+-76];
	ld.global.u8 	%r18, [%rd10+-75];
	ld.global.u8 	%r19, [%rd10+-74];
	ld.global.u8 	%r20, [%rd10+-73];
	ld.global.u8 	%r21, [%rd10+-80];
	ld.global.u8 	%r22, [%rd10+-79];
	ld.global.u8 	%r23, [%rd10+-78];
	ld.global.u8 	%r24, [%rd10+-77];
	ld.global.u8 	%rd75, [%rd10+-88];
	ld.global.u8 	%rd76, [%rd10+-87];
	ld.global.u8 	%rd77, [%rd10+-86];
	ld.global.u8 	%rd78, [%rd10+-85];
	ld.global.u8 	%rd79, [%rd10+-84];
	ld.global.u8 	%rd80, [%rd10+-83];
	ld.global.u8 	%rd81, [%rd10+-82];
	ld.global.u8 	%rd82, [%rd10+-81];
	ld.global.u8 	%rd83, [%rd10+-96];
	ld.global.u8 	%rd84, [%rd10+-95];
	ld.global.u8 	%rd85, [%rd10+-94];
	ld.global.u8 	%rd86, [%rd10+-93];
	ld.global.u8 	%rd87, [%rd10+-92];
	ld.global.u8 	%rd88, [%rd10+-91];
	ld.global.u8 	%rd89, [%rd10+-90];
	ld.global.u8 	%rd90, [%rd10+-89];
	ld.global.u8 	%rd91, [%rd10+-104];
	ld.global.u8 	%rd92, [%rd10+-103];
	ld.global.u8 	%rd93, [%rd10+-102];
	ld.global.u8 	%rd94, [%rd10+-101];
	ld.global.u8 	%rd95, [%rd10+-100];
	ld.global.u8 	%rd96, [%rd10+-99];
	ld.global.u8 	%rd97, [%rd10+-98];
	ld.global.u8 	%rd98, [%rd10+-97];
	ld.global.u8 	%rd99, [%rd10+-112];
	ld.global.u8 	%rd100, [%rd10+-111];
	ld.global.u8 	%rd101, [%rd10+-110];
	ld.global.u8 	%rd102, [%rd10+-109];
	ld.global.u8 	%rd103, [%rd10+-108];
	ld.global.u8 	%rd104, [%rd10+-107];
	ld.global.u8 	%rd105, [%rd10+-106];
	ld.global.u8 	%rd106, [%rd10+-105];
	ld.global.u8 	%r25, [%rd10+-116];
	ld.global.u8 	%r26, [%rd10+-115];
	ld.global.u8 	%r27, [%rd10+-114];
	ld.global.u8 	%r28, [%rd10+-113];
	ld.global.u8 	%r29, [%rd10+-120];
	ld.global.u8 	%r30, [%rd10+-119];
	ld.global.u8 	%r31, [%rd10+-118];
	ld.global.u8 	%r32, [%rd10+-117];
	ld.global.u8 	%rd107, [%rd10+-128];
	ld.global.u8 	%rd108, [%rd10+-127];
	ld.global.u8 	%rd109, [%rd10+-126];
	ld.global.u8 	%rd110, [%rd10+-125];
	ld.global.u8 	%rd111, [%rd10+-124];
	ld.global.u8 	%rd112, [%rd10+-123];
	ld.global.u8 	%rd113, [%rd10+-122];
	ld.global.u8 	%rd114, [%rd10+-121];
	ld.global.u8 	%rd115, [%rd10+-136];
	ld.global.u8 	%rd116, [%rd10+-135];
	ld.global.u8 	%rd117, [%rd10+-134];
	ld.global.u8 	%rd118, [%rd10+-133];
	ld.global.u8 	%rd119, [%rd10+-132];
	ld.global.u8 	%rd120, [%rd10+-131];
	ld.global.u8 	%rd121, [%rd10+-130];
	ld.global.u8 	%rd122, [%rd10+-129];
	ld.global.u8 	%rd123, [%rd10+-144];
	ld.global.u8 	%rd124, [%rd10+-143];
	ld.global.u8 	%rd125, [%rd10+-142];
	ld.global.u8 	%rd126, [%rd10+-141];
	ld.global.u8 	%rd127, [%rd10+-140];
	ld.global.u8 	%rd128, [%rd10+-139];
	ld.global.u8 	%rd129, [%rd10+-138];
	ld.global.u8 	%rd130, [%rd10+-137];
	ld.global.u8 	%rd131, [%rd10+-152];
	ld.global.u8 	%rd132, [%rd10+-151];
	ld.global.u8 	%rd133, [%rd10+-150];
	ld.global.u8 	%rd134, [%rd10+-149];
	ld.global.u8 	%rd135, [%rd10+-148];
	ld.global.u8 	%rd136, [%rd10+-147];
	ld.global.u8 	%rd137, [%rd10+-146];
	ld.global.u8 	%rd138, [%rd10+-145];
	ld.global.u8 	%r33, [%rd10+-156];
	ld.global.u8 	%r34, [%rd10+-155];
	ld.global.u8 	%r35, [%rd10+-154];
	ld.global.u8 	%r36, [%rd10+-153];
	ld.global.u8 	%r37, [%rd10+-160];
	ld.global.u8 	%r38, [%rd10+-159];
	ld.global.u8 	%r39, [%rd10+-158];
	ld.global.u8 	%r40, [%rd10+-157];
	ld.global.u8 	%rd139, [%rd10+-168];
	ld.global.u8 	%rd140, [%rd10+-167];
	ld.global.u8 	%rd141, [%rd10+-166];
	ld.global.u8 	%rd142, [%rd10+-165];
	ld.global.u8 	%rd143, [%rd10+-164];
	ld.global.u8 	%rd144, [%rd10+-163];
	ld.global.u8 	%rd145, [%rd10+-162];
	ld.global.u8 	%rd146, [%rd10+-161];
	ld.global.u8 	%rd147, [%rd10+-176];
	ld.global.u8 	%rd148, [%rd10+-175];
	ld.global.u8 	%rd149, [%rd10+-174];
	ld.global.u8 	%rd150, [%rd10+-173];
	ld.global.u8 	%rd151, [%rd10+-172];
	ld.global.u8 	%rd152, [%rd10+-171];
	ld.global.u8 	%rd153, [%rd10+-170];
	ld.global.u8 	%rd154, [%rd10+-169];
	ld.global.u8 	%rd155, [%rd10+-184];
	ld.global.u8 	%rd156, [%rd10+-183];
	ld.global.u8 	%rd157, [%rd10+-182];
	ld.global.u8 	%rd158, [%rd10+-181];
	ld.global.u8 	%rd159, [%rd10+-180];
	ld.global.u8 	%rd160, [%rd10+-179];
	ld.global.u8 	%rd161, [%rd10+-178];
	ld.global.u8 	%rd162, [%rd10+-177];
	ld.global.u8 	%rd163, [%rd10+-192];
	ld.global.u8 	%rd164, [%rd10+-191];
	ld.global.u8 	%rd165, [%rd10+-190];
	ld.global.u8 	%rd166, [%rd10+-189];
	ld.global.u8 	%rd167, [%rd10+-188];
	ld.global.u8 	%rd168, [%rd10+-187];
	ld.global.u8 	%rd169, [%rd10+-186];
	ld.global.u8 	%rd170, [%rd10+-185];
	ld.global.u8 	%r41, [%rd10+-196];
	ld.global.u8 	%r42, [%rd10+-195];
	ld.global.u8 	%r43, [%rd10+-194];
	ld.global.u8 	%r44, [%rd10+-193];
	ld.global.u8 	%r45, [%rd10+-200];
	ld.global.u8 	%r46, [%rd10+-199];
	ld.global.u8 	%r47, [%rd10+-198];
	ld.global.u8 	%r48, [%rd10+-197];
	mul.wide.u32 	%rd171, %r8, 200;
	add.s64 	%rd172, %rd6, %rd171;
	st.global.u8 	[%rd172+3], %r48;
	st.global.u8 	[%rd172+2], %r47;
	st.global.u8 	[%rd172+1], %r46;
	st.global.u8 	[%rd172], %r45;
	st.global.u8 	[%rd172+7], %r44;
	st.global.u8 	[%rd172+6], %r43;
	st.global.u8 	[%rd172+5], %r42;
	st.global.u8 	[%rd172+4], %r41;
	st.global.u8 	[%rd172+15], %rd170;
	st.global.u8 	[%rd172+14], %rd169;
	st.global.u8 	[%rd172+13], %rd168;
	st.global.u8 	[%rd172+12], %rd167;
	st.global.u8 	[%rd172+11], %rd166;
	st.global.u8 	[%rd172+10], %rd165;
	st.global.u8 	[%rd172+9], %rd164;
	st.global.u8 	[%rd172+8], %rd163;
	st.global.u8 	[%rd172+23], %rd162;
	st.global.u8 	[%rd172+22], %rd161;
	st.global.u8 	[%rd172+21], %rd160;
	st.global.u8 	[%rd172+20], %rd159;
	st.global.u8 	[%rd172+19], %rd158;
	st.global.u8 	[%rd172+18], %rd157;
	st.global.u8 	[%rd172+17], %rd156;
	st.global.u8 	[%rd172+16], %rd155;
	st.global.u8 	[%rd172+31], %rd154;
	st.global.u8 	[%rd172+30], %rd153;
	st.global.u8 	[%rd172+29], %rd152;
	st.global.u8 	[%rd172+28], %rd151;
	st.global.u8 	[%rd172+27], %rd150;
	st.global.u8 	[%rd172+26], %rd149;
	st.global.u8 	[%rd172+25], %rd148;
	st.global.u8 	[%rd172+24], %rd147;
	st.global.u8 	[%rd172+39], %rd146;
	st.global.u8 	[%rd172+38], %rd145;
	st.global.u8 	[%rd172+37], %rd144;
	st.global.u8 	[%rd172+36], %rd143;
	st.global.u8 	[%rd172+35], %rd142;
	st.global.u8 	[%rd172+34], %rd141;
	st.global.u8 	[%rd172+33], %rd140;
	st.global.u8 	[%rd172+32], %rd139;
	st.global.u8 	[%rd172+43], %r40;
	st.global.u8 	[%rd172+42], %r39;
	st.global.u8 	[%rd172+41], %r38;
	st.global.u8 	[%rd172+40], %r37;
	st.global.u8 	[%rd172+47], %r36;
	st.global.u8 	[%rd172+46], %r35;
	st.global.u8 	[%rd172+45], %r34;
	st.global.u8 	[%rd172+44], %r33;
	st.global.u8 	[%rd172+55], %rd138;
	st.global.u8 	[%rd172+54], %rd137;
	st.global.u8 	[%rd172+53], %rd136;
	st.global.u8 	[%rd172+52], %rd135;
	st.global.u8 	[%rd172+51], %rd134;
	st.global.u8 	[%rd172+50], %rd133;
	st.global.u8 	[%rd172+49], %rd132;
	st.global.u8 	[%rd172+48], %rd131;
	st.global.u8 	[%rd172+63], %rd130;
	st.global.u8 	[%rd172+62], %rd129;
	st.global.u8 	[%rd172+61], %rd128;
	st.global.u8 	[%rd172+60], %rd127;
	st.global.u8 	[%rd172+59], %rd126;
	st.global.u8 	[%rd172+58], %rd125;
	st.global.u8 	[%rd172+57], %rd124;
	st.global.u8 	[%rd172+56], %rd123;
	st.global.u8 	[%rd172+71], %rd122;
	st.global.u8 	[%rd172+70], %rd121;
	st.global.u8 	[%rd172+69], %rd120;
	st.global.u8 	[%rd172+68], %rd119;
	st.global.u8 	[%rd172+67], %rd118;
	st.global.u8 	[%rd172+66], %rd117;
	st.global.u8 	[%rd172+65], %rd116;
	st.global.u8 	[%rd172+64], %rd115;
	st.global.u8 	[%rd172+79], %rd114;
	st.global.u8 	[%rd172+78], %rd113;
	st.global.u8 	[%rd172+77], %rd112;
	st.global.u8 	[%rd172+76], %rd111;
	st.global.u8 	[%rd172+75], %rd110;
	st.global.u8 	[%rd172+74], %rd109;
	st.global.u8 	[%rd172+73], %rd108;
	st.global.u8 	[%rd172+72], %rd107;
	st.global.u8 	[%rd172+83], %r32;
	st.global.u8 	[%rd172+82], %r31;
	st.global.u8 	[%rd172+81], %r30;
	st.global.u8 	[%rd172+80], %r29;
	st.global.u8 	[%rd172+87], %r28;
	st.global.u8 	[%rd172+86], %r27;
	st.global.u8 	[%rd172+85], %r26;
	st.global.u8 	[%rd172+84], %r25;
	st.global.u8 	[%rd172+95], %rd106;
	st.global.u8 	[%rd172+94], %rd105;
	st.global.u8 	[%rd172+93], %rd104;
	st.global.u8 	[%rd172+92], %rd103;
	st.global.u8 	[%rd172+91], %rd102;
	st.global.u8 	[%rd172+90], %rd101;
	st.global.u8 	[%rd172+89], %rd100;
	st.global.u8 	[%rd172+88], %rd99;
	st.global.u8 	[%rd172+103], %rd98;
	st.global.u8 	[%rd172+102], %rd97;
	st.global.u8 	[%rd172+101], %rd96;
	st.global.u8 	[%rd172+100], %rd95;
	st.global.u8 	[%rd172+99], %rd94;
	st.global.u8 	[%rd172+98], %rd93;
	st.global.u8 	[%rd172+97], %rd92;
	st.global.u8 	[%rd172+96], %rd91;
	st.global.u8 	[%rd172+111], %rd90;
	st.global.u8 	[%rd172+110], %rd89;
	st.global.u8 	[%rd172+109], %rd88;
	st.global.u8 	[%rd172+108], %rd87;
	st.global.u8 	[%rd172+107], %rd86;
	st.global.u8 	[%rd172+106], %rd85;
	st.global.u8 	[%rd172+105], %rd84;
	st.global.u8 	[%rd172+104], %rd83;
	st.global.u8 	[%rd172+119], %rd82;
	st.global.u8 	[%rd172+118], %rd81;
	st.global.u8 	[%rd172+117], %rd80;
	st.global.u8 	[%rd172+116], %rd79;
	st.global.u8 	[%rd172+115], %rd78;
	st.global.u8 	[%rd172+114], %rd77;
	st.global.u8 	[%rd172+113], %rd76;
	st.global.u8 	[%rd172+112], %rd75;
	st.global.u8 	[%rd172+123], %r24;
	st.global.u8 	[%rd172+122], %r23;
	st.global.u8 	[%rd172+121], %r22;
	st.global.u8 	[%rd172+120], %r21;
	st.global.u8 	[%rd172+127], %r20;
	st.global.u8 	[%rd172+126], %r19;
	st.global.u8 	[%rd172+125], %r18;
	st.global.u8 	[%rd172+124], %r17;
	st.global.u8 	[%rd172+135], %rd74;
	st.global.u8 	[%rd172+134], %rd73;
	st.global.u8 	[%rd172+133], %rd72;
	st.global.u8 	[%rd172+132], %rd71;
	st.global.u8 	[%rd172+131], %rd70;
	st.global.u8 	[%rd172+130], %rd69;
	st.global.u8 	[%rd172+129], %rd68;
	st.global.u8 	[%rd172+128], %rd67;
	st.global.u8 	[%rd172+143], %rd66;
	st.global.u8 	[%rd172+142], %rd65;
	st.global.u8 	[%rd172+141], %rd64;
	st.global.u8 	[%rd172+140], %rd63;
	st.global.u8 	[%rd172+139], %rd62;
	st.global.u8 	[%rd172+138], %rd61;
	st.global.u8 	[%rd172+137], %rd60;
	st.global.u8 	[%rd172+136], %rd59;
	st.global.u8 	[%rd172+151], %rd58;
	st.global.u8 	[%rd172+150], %rd57;
	st.global.u8 	[%rd172+149], %rd56;
	st.global.u8 	[%rd172+148], %rd55;
	st.global.u8 	[%rd172+147], %rd54;
	st.global.u8 	[%rd172+146], %rd53;
	st.global.u8 	[%rd172+145], %rd52;
	st.global.u8 	[%rd172+144], %rd51;
	st.global.u8 	[%rd172+159], %rd50;
	st.global.u8 	[%rd172+158], %rd49;
	st.global.u8 	[%rd172+157], %rd48;
	st.global.u8 	[%rd172+156], %rd47;
	st.global.u8 	[%rd172+155], %rd46;
	st.global.u8 	[%rd172+154], %rd45;
	st.global.u8 	[%rd172+153], %rd44;
	st.global.u8 	[%rd172+152], %rd43;
	st.global.u8 	[%rd172+163], %r16;
	st.global.u8 	[%rd172+162], %r15;
	st.global.u8 	[%rd172+161], %r14;
	st.global.u8 	[%rd172+160], %r13;
	st.global.u8 	[%rd172+167], %r12;
	st.global.u8 	[%rd172+166], %r11;
	st.global.u8 	[%rd172+165], %r10;
	st.global.u8 	[%rd172+164], %r9;
	st.global.u8 	[%rd172+175], %rd42;
	st.global.u8 	[%rd172+174], %rd41;
	st.global.u8 	[%rd172+173], %rd40;
	st.global.u8 	[%rd172+172], %rd39;
	st.global.u8 	[%rd172+171], %rd38;
	st.global.u8 	[%rd172+170], %rd37;
	st.global.u8 	[%rd172+169], %rd36;
	st.global.u8 	[%rd172+168], %rd35;
	st.global.u8 	[%rd172+183], %rd34;
	st.global.u8 	[%rd172+182], %rd33;
	st.global.u8 	[%rd172+181], %rd32;
	st.global.u8 	[%rd172+180], %rd31;
	st.global.u8 	[%rd172+179], %rd30;
	st.global.u8 	[%rd172+178], %rd29;
	st.global.u8 	[%rd172+177], %rd28;
	st.global.u8 	[%rd172+176], %rd27;
	st.global.u8 	[%rd172+191], %rd26;
	st.global.u8 	[%rd172+190], %rd25;
	st.global.u8 	[%rd172+189], %rd24;
	st.global.u8 	[%rd172+188], %rd23;
	st.global.u8 	[%rd172+187], %rd22;
	st.global.u8 	[%rd172+186], %rd21;
	st.global.u8 	[%rd172+185], %rd20;
	st.global.u8 	[%rd172+184], %rd19;
	st.global.u8 	[%rd172+199], %rd18;
	st.global.u8 	[%rd172+198], %rd17;
	st.global.u8 	[%rd172+197], %rd16;
	st.global.u8 	[%rd172+196], %rd15;
	st.global.u8 	[%rd172+195], %rd14;
	st.global.u8 	[%rd172+194], %rd13;
	st.global.u8 	[%rd172+193], %rd12;
	st.global.u8 	[%rd172+192], %rd11;
$L__BB2_2:
	ret;

}


// ===== COMPILED SASS (sm_100) =====

	.target	sm_100

	.elftype	@"ET_EXEC"


//--------------------- .note.nv.tkinfo           --------------------------
	.section	.note.nv.tkinfo,"",@"SHT_NOTE"
	.sectionflags	@"SHF_NOTE_NV_TKINFO"
	.tkinfo
        /*0018*/ 	.word	0x00000002
        /*0030*/ 	.string	""
        /*0030*/ 	.string	"ptxas"
        /*0030*/ 	.string	"Cuda compilation tools, release 13.0, V13.0.88"
        /*0030*/ 	.string	"Build cuda_13.0.r13.0/compiler.36424714_0"
        /*0030*/ 	.string	"-arch sm_100 -m 64 "



//--------------------- .note.nv.cuinfo           --------------------------
	.section	.note.nv.cuinfo,"",@"SHT_NOTE"
	.sectionflags	@"SHF_NOTE_NV_CUINFO"
        /*0018*/ 	.short	0x0002
        /*001a*/ 	.short	0x0064
        /*001c*/ 	.short	0x0082
	.zero		2


//--------------------- .nv.info                  --------------------------
	.section	.nv.info,"",@"SHT_CUDA_INFO"
	.align	4


	//----- nvinfo : EIATTR_REGCOUNT
	.align		4
        /*0000*/ 	.byte	0x04, 0x2f
        /*0002*/ 	.short	(.L_3 - .L_2)
	.align		4
.L_2:
        /*0004*/ 	.word	index@(_Z22gpu_msm_scalar_slicingPKhmmmmmPi)
        /*0008*/ 	.word	0x0000001c


	//----- nvinfo : EIATTR_FRAME_SIZE
	.align		4
.L_3:
        /*000c*/ 	.byte	0x04, 0x11
        /*000e*/ 	.short	(.L_5 - .L_4)
	.align		4
.L_4:
        /*0010*/ 	.word	index@(_Z22gpu_msm_scalar_slicingPKhmmmmmPi)
        /*0014*/ 	.word	0x00000000


	//----- nvinfo : EIATTR_REGCOUNT
	.align		4
.L_5:
        /*0018*/ 	.byte	0x04, 0x2f
        /*001a*/ 	.short	(.L_7 - .L_6)
	.align		4
.L_6:
        /*001c*/ 	.word	index@(_Z27gpu_msm_bucket_accumulationPK13G1PointAffinePKimmmmP7G1Point)
        /*0020*/ 	.word	0x0000000a


	//----- nvinfo : EIATTR_FRAME_SIZE
	.align		4
.L_7:
        /*0024*/ 	.byte	0x04, 0x11
        /*0026*/ 	.short	(.L_9 - .L_8)
	.align		4
.L_8:
        /*0028*/ 	.word	index@(_Z27gpu_msm_bucket_accumulationPK13G1PointAffinePKimmmmP7G1Point)
        /*002c*/ 	.word	0x00000000


	//----- nvinfo : EIATTR_REGCOUNT
	.align		4
.L_9:
        /*0030*/ 	.byte	0x04, 0x2f
        /*0032*/ 	.short	(.L_11 - .L_10)
	.align		4
.L_10:
        /*0034*/ 	.word	index@(_Z23gpu_msm_chunk_reductionPK7G1PointmmPS_)
        /*0038*/ 	.word	0x000000d0


	//----- nvinfo : EIATTR_FRAME_SIZE
	.align		4
.L_11:
        /*003c*/ 	.byte	0x04, 0x11
        /*003e*/ 	.short	(.L_13 - .L_12)
	.align		4
.L_12:
        /*0040*/ 	.word	index@(_Z23gpu_msm_chunk_reductionPK7G1PointmmPS_)
        /*0044*/ 	.word	0x00000000


	//----- nvinfo : EIATTR_MIN_STACK_SIZE
	.align		4
.L_13:
        /*0048*/ 	.byte	0x04, 0x12
        /*004a*/ 	.short	(.L_15 - .L_14)
	.align		4
.L_14:
        /*004c*/ 	.word	index@(_Z23gpu_msm_chunk_reductionPK7G1PointmmPS_)
        /*0050*/ 	.word	0x00000000


	//----- nvinfo : EIATTR_MIN_STACK_SIZE
	.align		4
.L_15:
        /*0054*/ 	.byte	0x04, 0x12
        /*0056*/ 	.short	(.L_17 - .L_16)
	.align		4
.L_16:
        /*0058*/ 	.word	index@(_Z27gpu_msm_bucket_accumulationPK13G1PointAffinePKimmmmP7G1Point)
        /*005c*/ 	.word	0x00000000


	//----- nvinfo : EIATTR_MIN_STACK_SIZE
	.align		4
.L_17:
        /*0060*/ 	.byte	0x04, 0x12
        /*0062*/ 	.short	(.L_19 - .L_18)
	.align		4
.L_18:
        /*0064*/ 	.word	index@(_Z22gpu_msm_scalar_slicingPKhmmmmmPi)
        /*0068*/ 	.word	0x00000000
.L_19:


//--------------------- .nv.compat                --------------------------
	.section	.nv.compat,"",@"SHT_CUDA_COMPAT_INFO"
	.align	4
        /*0000*/ 	.byte	0x02, 0x09, 0x00, 0x00, 0x02, 0x02, 0x01, 0x00, 0x02, 0x05, 0x05, 0x00, 0x03, 0x07, 0x01, 0x01
        /*0010*/ 	.byte	0x02, 0x03, 0x00, 0x00, 0x02, 0x06, 0x01, 0x00, 0x04, 0x0b, 0x08, 0x00, 0x09, 0x00, 0x00, 0x00
        /*0020*/ 	.byte	0x00, 0x00, 0x00, 0x00


//--------------------- .nv.info._Z23gpu_msm_chunk_reductionPK7G1PointmmPS_ --------------------------
	.section	.nv.info._Z23gpu_msm_chunk_reductionPK7G1PointmmPS_,"",@"SHT_CUDA_INFO"
	.sectionflags	@""
	.align	4


	//----- nvinfo : EIATTR_CUDA_API_VERSION
	.align		4
        /*0000*/ 	.byte	0x04, 0x37
        /*0002*/ 	.short	(.L_21 - .L_20)
.L_20:
        /*0004*/ 	.word	0x00000082


	//----- nvinfo : EIATTR_KPARAM_INFO
	.align		4
.L_21:
        /*0008*/ 	.byte	0x04, 0x17
        /*000a*/ 	.short	(.L_23 - .L_22)
.L_22:
        /*000c*/ 	.word	0x00000000
        /*0010*/ 	.short	0x0003
        /*0012*/ 	.short	0x0018
        /*0014*/ 	.byte	0x00, 0xf5, 0x21, 0x00


	//----- nvinfo : EIATTR_KPARAM_INFO
	.align		4
.L_23:
        /*0018*/ 	.byte	0x04, 0x17
        /*001a*/ 	.short	(.L_25 - .L_24)
.L_24:
        /*001c*/ 	.word	0x00000000
        /*0020*/ 	.short	0x0002
        /*0022*/ 	.short	0x0010
        /*0024*/ 	.byte	0x00, 0xf0, 0x21, 0x00


	//----- nvinfo : EIATTR_KPARAM_INFO
	.align		4
.L_25:
        /*0028*/ 	.byte	0x04, 0x17
        /*002a*/ 	.short	(.L_27 - .L_26)
.L_26:
        /*002c*/ 	.word	0x00000000
        /*0030*/ 	.short	0x0001
        /*0032*/ 	.short	0x0008
        /*0034*/ 	.byte	0x00, 0xf0, 0x21, 0x00


	//----- nvinfo : EIATTR_KPARAM_INFO
	.align		4
.L_27:
        /*0038*/ 	.byte	0x04, 0x17
        /*003a*/ 	.short	(.L_29 - .L_28)
.L_28:
        /*003c*/ 	.word	0x00000000
        /*0040*/ 	.short	0x0000
        /*0042*/ 	.short	0x0000
        /*0044*/ 	.byte	0x00, 0xf5, 0x21, 0x00


	//----- nvinfo : EIATTR_SPARSE_MMA_MASK
	.align		4
.L_29:
        /*0048*/ 	.byte	0x03, 0x50
        /*004a*/ 	.short	0x0000


	//----- nvinfo : EIATTR_MAXREG_COUNT
	.align		4
        /*004c*/ 	.byte	0x03, 0x1b
        /*004e*/ 	.short	0x00ff


	//----- nvinfo : EIATTR_MERCURY_ISA_VERSION
	.align		4
        /*0050*/ 	.byte	0x03, 0x5f
        /*0052*/ 	.short	0x0101


	//----- nvinfo : EIATTR_VRC_CTA_INIT_COUNT
	.align		4
        /*0054*/ 	.byte	0x02, 0x4a
	.zero		1
	.zero		1


	//----- nvinfo : EIATTR_EXIT_INSTR_OFFSETS
	.align		4
        /*0058*/ 	.byte	0x04, 0x1c
        /*005a*/ 	.short	(.L_31 - .L_30)


	//   ....[0]....
.L_30:
        /*005c*/ 	.word	0x00000080


	//   ....[1]....
        /*0060*/ 	.word	0x00001a60


	//----- nvinfo : EIATTR_CBANK_PARAM_SIZE
	.align		4
.L_31:
        /*0064*/ 	.byte	0x03, 0x19
        /*0066*/ 	.short	0x0020


	//----- nvinfo : EIATTR_PARAM_CBANK
	.align		4
        /*0068*/ 	.byte	0x04, 0x0a
        /*006a*/ 	.short	(.L_33 - .L_32)
	.align		4
.L_32:
        /*006c*/ 	.word	index@(.nv.constant0._Z23gpu_msm_chunk_reductionPK7G1PointmmPS_)
        /*0070*/ 	.short	0x0380
        /*0072*/ 	.short	0x0020


	//----- nvinfo : EIATTR_SW_WAR
	.align		4
.L_33:
        /*0074*/ 	.byte	0x04, 0x36
        /*0076*/ 	.short	(.L_35 - .L_34)
.L_34:
        /*0078*/ 	.word	0x00000008
.L_35:


//--------------------- .nv.info._Z27gpu_msm_bucket_accumulationPK13G1PointAffinePKimmmmP7G1Point --------------------------
	.section	.nv.info._Z27gpu_msm_bucket_accumulationPK13G1PointAffinePKimmmmP7G1Point,"",@"SHT_CUDA_INFO"
	.sectionflags	@""
	.align	4


	//----- nvinfo : EIATTR_CUDA_API_VERSION
	.align		4
        /*0000*/ 	.byte	0x04, 0x37
        /*0002*/ 	.short	(.L_37 - .L_36)
.L_36:
        /*0004*/ 	.word	0x00000082


	//----- nvinfo : EIATTR_KPARAM_INFO
	.align		4
.L_37:
        /*0008*/ 	.byte	0x04, 0x17
        /*000a*/ 	.short	(.L_39 - .L_38)
.L_38:
        /*000c*/ 	.word	0x00000000
        /*0010*/ 	.short	0x0006
        /*0012*/ 	.short	0x0030
        /*0014*/ 	.byte	0x00, 0xf5, 0x21, 0x00


	//----- nvinfo : EIATTR_KPARAM_INFO
	.align		4
.L_39:
        /*0018*/ 	.byte	0x04, 0x17
        /*001a*/ 	.short	(.L_41 - .L_40)
.L_40:
        /*001c*/ 	.word	0x00000000
        /*0020*/ 	.short	0x0005
        /*0022*/ 	.short	0x0028
        /*0024*/ 	.byte	0x00, 0xf0, 0x21, 0x00


	//----- nvinfo : EIATTR_KPARAM_INFO
	.align		4
.L_41:
        /*0028*/ 	.byte	0x04, 0x17
        /*002a*/ 	.short	(.L_43 - .L_42)
.L_42:
        /*002c*/ 	.word	0x00000000
        /*0030*/ 	.short	0x0004
        /*0032*/ 	.short	0x0020
        /*0034*/ 	.byte	0x00, 0xf0, 0x21, 0x00


	//----- nvinfo : EIATTR_KPARAM_INFO
	.align		4
.L_43:
        /*0038*/ 	.byte	0x04, 0x17
        /*003a*/ 	.short	(.L_45 - .L_44)
.L_44:
        /*003c*/ 	.word	0x00000000
        /*0040*/ 	.short	0x0003
        /*0042*/ 	.short	0x0018
        /*0044*/ 	.byte	0x00, 0xf0, 0x21, 0x00


	//----- nvinfo : EIATTR_KPARAM_INFO
	.align		4
.L_45:
        /*0048*/ 	.byte	0x04, 0x17
        /*004a*/ 	.short	(.L_47 - .L_46)
.L_46:
        /*004c*/ 	.word	0x00000000
        /*0050*/ 	.short	0x0002
        /*0052*/ 	.short	0x0010
        /*0054*/ 	.byte	0x00, 0xf0, 0x21, 0x00


	//----- nvinfo : EIATTR_KPARAM_INFO
	.align		4
.L_47:
        /*0058*/ 	.byte	0x04, 0x17
        /*005a*/ 	.short	(.L_49 - .L_48)
.L_48:
        /*005c*/ 	.word	0x00000000
        /*0060*/ 	.short	0x0001
        /*0062*/ 	.short	0x0008
        /*0064*/ 	.byte	0x00, 0xf5, 0x21, 0x00


	//----- nvinfo : EIATTR_KPARAM_INFO
	.align		4
.L_49:
        /*0068*/ 	.byte	0x04, 0x17
        /*006a*/ 	.short	(.L_51 - .L_50)
.L_50:
        /*006c*/ 	.word	0x00000000
        /*0070*/ 	.short	0x0000
        /*0072*/ 	.short	0x0000
        /*0074*/ 	.byte	0x00, 0xf5, 0x21, 0x00


	//----- nvinfo : EIATTR_SPARSE_MMA_MASK
	.align		4
.L_51:
        /*0078*/ 	.byte	0x03, 0x50
        /*007a*/ 	.short	0x0000


	//----- nvinfo : EIATTR_MAXREG_COUNT
	.align		4
        /*007c*/ 	.byte	0x03, 0x1b
        /*007e*/ 	.short	0x00ff


	//----- nvinfo : EIATTR_MERCURY_ISA_VERSION
	.align		4
        /*0080*/ 	.byte	0x03, 0x5f
        /*0082*/ 	.short	0x0101


	//----- nvinfo : EIATTR_VRC_CTA_INIT_COUNT
	.align		4
        /*0084*/ 	.byte	0x02, 0x4a
	.zero		1
	.zero		1


	//----- nvinfo : EIATTR_EXIT_INSTR_OFFSETS
	.align		4
        /*0088*/ 	.byte	0x04, 0x1c
        /*008a*/ 	.short	(.L_53 - .L_52)


	//   ....[0]....
.L_52:
        /*008c*/ 	.word	0x00000070


	//   ....[1]....
        /*0090*/ 	.word	0x00003470


	//   ....[2]....
        /*0094*/ 	.word	0x000041d0


	//----- nvinfo : EIATTR_CBANK_PARAM_SIZE
	.align		4
.L_53:
        /*0098*/ 	.byte	0x03, 0x19
        /*009a*/ 	.short	0x0038


	//----- nvinfo : EIATTR_PARAM_CBANK
	.align		4
        /*009c*/ 	.byte	0x04, 0x0a
        /*009e*/ 	.short	(.L_55 - .L_54)
	.align		4
.L_54:
        /*00a0*/ 	.word	index@(.nv.constant0._Z27gpu_msm_bucket_accumulationPK13G1PointAffinePKimmmmP7G1Point)
        /*00a4*/ 	.short	0x0380
        /*00a6*/ 	.short	0x0038


	//----- nvinfo : EIATTR_SW_WAR
	.align		4
.L_55:
        /*00a8*/ 	.byte	0x04, 0x36
        /*00aa*/ 	.short	(.L_57 - .L_56)
.L_56:
        /*00ac*/ 	.word	0x00000008
.L_57:


//--------------------- .nv.info._Z22gpu_msm_scalar_slicingPKhmmmmmPi --------------------------
	.section	.nv.info._Z22gpu_msm_scalar_slicingPKhmmmmmPi,"",@"SHT_CUDA_INFO"
	.sectionflags	@""
	.align	4


	//----- nvinfo : EIATTR_CUDA_API_VERSION
	.align		4
        /*0000*/ 	.byte	0x04, 0x37
        /*0002*/ 	.short	(.L_59 - .L_58)
.L_58:
        /*0004*/ 	.word	0x00000082


	//----- nvinfo : EIATTR_KPARAM_INFO
	.align		4
.L_59:
        /*0008*/ 	.byte	0x04, 0x17
        /*000a*/ 	.short	(.L_61 - .L_60)
.L_60:
        /*000c*/ 	.word	0x00000000
        /*0010*/ 	.short	0x0006
        /*0012*/ 	.short	0x0030
        /*0014*/ 	.byte	0x00, 0xf5, 0x21, 0x00


	//----- nvinfo : EIATTR_KPARAM_INFO
	.align		4
.L_61:
        /*0018*/ 	.byte	0x04, 0x17
        /*001a*/ 	.short	(.L_63 - .L_62)
.L_62:
        /*001c*/ 	.word	0x00000000
        /*0020*/ 	.short	0x0005
        /*0022*/ 	.short	0x0028
        /*0024*/ 	.byte	0x00, 0xf0, 0x21, 0x00


	//----- nvinfo : EIATTR_KPARAM_INFO
	.align		4
.L_63:
        /*0028*/ 	.byte	0x04, 0x17
        /*002a*/ 	.short	(.L_65 - .L_64)
.L_64:
        /*002c*/ 	.word	0x00000000
        /*0030*/ 	.short	0x0004
        /*0032*/ 	.short	0x0020
        /*0034*/ 	.byte	0x00, 0xf0, 0x21, 0x00


	//----- nvinfo : EIATTR_KPARAM_INFO
	.align		4
.L_65:
        /*0038*/ 	.byte	0x04, 0x17
        /*003a*/ 	.short	(.L_67 - .L_66)
.L_66:
        /*003c*/ 	.word	0x00000000
        /*0040*/ 	.short	0x0003
        /*0042*/ 	.short	0x0018
        /*0044*/ 	.byte	0x00, 0xf0, 0x21, 0x00


	//----- nvinfo : EIATTR_KPARAM_INFO
	.align		4
.L_67:
        /*0048*/ 	.byte	0x04, 0x17
        /*004a*/ 	.short	(.L_69 - .L_68)
.L_68:
        /*004c*/ 	.word	0x00000000
        /*0050*/ 	.short	0x0002
        /*0052*/ 	.short	0x0010
        /*0054*/ 	.byte	0x00, 0xf0, 0x21, 0x00


	//----- nvinfo : EIATTR_KPARAM_INFO
	.align		4
.L_69:
        /*0058*/ 	.byte	0x04, 0x17
        /*005a*/ 	.short	(.L_71 - .L_70)
.L_70:
        /*005c*/ 	.word	0x00000000
        /*0060*/ 	.short	0x0001
        /*0062*/ 	.short	0x0008
        /*0064*/ 	.byte	0x00, 0xf0, 0x21, 0x00


	//----- nvinfo : EIATTR_KPARAM_INFO
	.align		4
.L_71:
        /*0068*/ 	.byte	0x04, 0x17
        /*006a*/ 	.short	(.L_73 - .L_72)
.L_72:
        /*006c*/ 	.word	0x00000000
        /*0070*/ 	.short	0x0000
        /*0072*/ 	.short	0x0000
        /*0074*/ 	.byte	0x00, 0xf5, 0x21, 0x00


	//----- nvinfo : EIATTR_SPARSE_MMA_MASK
	.align		4
.L_73:
        /*0078*/ 	.byte	0x03, 0x50
        /*007a*/ 	.short	0x0000


	//----- nvinfo : EIATTR_MAXREG_COUNT
	.align		4
        /*007c*/ 	.byte	0x03, 0x1b
        /*007e*/ 	.short	0x00ff


	//----- nvinfo : EIATTR_MERCURY_ISA_VERSION
	.align		4
        /*0080*/ 	.byte	0x03, 0x5f
        /*0082*/ 	.short	0x0101


	//----- nvinfo : EIATTR_VRC_CTA_INIT_COUNT
	.align		4
        /*0084*/ 	.byte	0x02, 0x4a
	.zero		1
	.zero		1


	//----- nvinfo : EIATTR_EXIT_INSTR_OFFSETS
	.align		4
        /*0088*/ 	.byte	0x04, 0x1c
        /*008a*/ 	.short	(.L_75 - .L_74)


	//   ....[0]....
.L_74:
        /*008c*/ 	.word	0x000000b0


	//   ....[1]....
        /*0090*/ 	.word	0x00000d80


	//   ....[2]....
        /*0094*/ 	.word	0x00001240


	//   ....[3]....
        /*0098*/ 	.word	0x000014a0


	//----- nvinfo : EIATTR_CBANK_PARAM_SIZE
	.align		4
.L_75:
        /*009c*/ 	.byte	0x03, 0x19
        /*009e*/ 	.short	0x0038


	//----- nvinfo : EIATTR_PARAM_CBANK
	.align		4
        /*00a0*/ 	.byte	0x04, 0x0a
        /*00a2*/ 	.short	(.L_77 - .L_76)
	.align		4
.L_76:
        /*00a4*/ 	.word	index@(.nv.constant0._Z22gpu_msm_scalar_slicingPKhmmmmmPi)
        /*00a8*/ 	.short	0x0380
        /*00aa*/ 	.short	0x0038


	//----- nvinfo : EIATTR_SW_WAR
	.align		4
.L_77:
        /*00ac*/ 	.byte	0x04, 0x36
        /*00ae*/ 	.short	(.L_79 - .L_78)
.L_78:
        /*00b0*/ 	.word	0x00000008
.L_79:


//--------------------- .nv.callgraph             --------------------------
	.section	.nv.callgraph,"",@"SHT_CUDA_CALLGRAPH"
	.align	4
	.sectionentsize	8
	.align		4
        /*0000*/ 	.word	0x00000000
	.align		4
        /*0004*/ 	.word	0xffffffff
	.align		4
        /*0008*/ 	.word	0x00000000
	.align		4
        /*000c*/ 	.word	0xfffffffe
	.align		4
        /*0010*/ 	.word	0x00000000
	.align		4
        /*0014*/ 	.word	0xfffffffd
	.align		4
        /*0018*/ 	.word	0x00000000
	.align		4
        /*001c*/ 	.word	0xfffffffc


//--------------------- .nv.constant3             --------------------------
	.section	.nv.constant3,"a",@progbits
	.align	8
.nv.constant3:
	.type		Fq_prime,@object
	.size		Fq_prime,(Fq_np - Fq_prime)
Fq_prime:
        /*0000*/ 	.byte	0x47, 0xfd, 0x7c, 0xd8, 0x16, 0x8c, 0x20, 0x3c, 0x8d, 0xca, 0x71, 0x68, 0x91, 0x6a, 0x81, 0x97
        /*0010*/ 	.byte	0x5d, 0x58, 0x81, 0x81, 0xb6, 0x45, 0x50, 0xb8, 0x29, 0xa0, 0x31, 0xe1, 0x72, 0x4e, 0x64, 0x30
	.type		Fq_np,@object
	.size		Fq_np,(.L_1 - Fq_np)
Fq_np:
        /*0020*/ 	.byte	0x89, 0x63, 0x86, 0xe4, 0x82, 0x07, 0xd2, 0x87
.L_1:


//--------------------- .text._Z23gpu_msm_chunk_reductionPK7G1PointmmPS_ --------------------------
	.section	.text._Z23gpu_msm_chunk_reductionPK7G1PointmmPS_,"ax",@progbits
	.align	128
        .global         _Z23gpu_msm_chunk_reductionPK7G1PointmmPS_
        .type           _Z23gpu_msm_chunk_reductionPK7G1PointmmPS_,@function
        .size           _Z23gpu_msm_chunk_reductionPK7G1PointmmPS_,(.L_x_9 - _Z23gpu_msm_chunk_reductionPK7G1PointmmPS_)
        .other          _Z23gpu_msm_chunk_reductionPK7G1PointmmPS_,@"STO_CUDA_ENTRY STV_DEFAULT"
_Z23gpu_msm_chunk_reductionPK7G1PointmmPS_:
.text._Z23gpu_msm_chunk_reductionPK7G1PointmmPS_:
[----:B------:R-:W-:Y:S01]  /*0000*/  LDC R1, c[0x0][0x37c] ;  /* 0x0000df00ff017b82 */ /* 0x000fe20000000800 */
[----:B------:R-:W0:Y:S07]  /*0010*/  S2R R201, SR_TID.X ;  /* 0x0000000000c97919 */ /* 0x000e2e0000002100 */
[----:B------:R-:W0:Y:S01]  /*0020*/  S2UR UR6, SR_CTAID.X ;  /* 0x00000000000679c3 */ /* 0x000e220000002500 */
[----:B------:R-:W1:Y:S07]  /*0030*/  LDCU.64 UR4, c[0x0][0x390] ;  /* 0x00007200ff0477ac */ /* 0x000e6e0008000a00 */
[----:B------:R-:W0:Y:S02]  /*0040*/  LDC R0, c[0x0][0x360] ;  /* 0x0000d800ff007b82 */ /* 0x000e240000000800 */
[----:B0-----:R-:W-:-:S05]  /*0050*/  IMAD R0, R0, UR6, R201 ;  /* 0x0000000600007c24 */ /* 0x001fca000f8e02c9 */
[----:B-1----:R-:W-:-:S04]  /*0060*/  ISETP.GE.U32.AND P0, PT, R0, UR4, PT ;  /* 0x0000000400007c0c */ /* 0x002fc8000bf06070 */
[----:B------:R-:W-:-:S13]  /*0070*/  ISETP.GE.U32.AND.EX P0, PT, RZ, UR5, PT, P0 ;  /* 0x00000005ff007c0c */ /* 0x000fda000bf06100 */
[----:B------:R-:W-:Y:S05]  /*0080*/  @P0 EXIT ;  /* 0x000000000000094d */ /* 0x000fea0003800000 */
[----:B------:R-:W0:Y:S01]  /*0090*/  LDC R0, c[0x0][0x360] ;  /* 0x0000d800ff007b82 */ /* 0x000e220000000800 */
[----:B------:R-:W1:Y:S01]  /*00a0*/  LDCU.64 UR8, c[0x0][0x388] ;  /* 0x00007100ff0877ac */ /* 0x000e620008000a00 */
[----:B------:R-:W2:Y:S06]  /*00b0*/  LDCU.64 UR4, c[0x0][0x358] ;  /* 0x00006b00ff0477ac */ /* 0x000eac0008000a00 */
[----:B------:R-:W1:Y:S08]  /*00c0*/  LDC.64 R2, c[0x0][0x388] ;  /* 0x0000e200ff027b82 */ /* 0x000e700000000a00 */
[----:B------:R-:W3:Y:S01]  /*00d0*/  LDC.64 R204, c[0x0][0x380] ;  /* 0x0000e000ffcc7b82 */ /* 0x000ee20000000a00 */
[----:B0-----:R-:W-:-:S07]  /*00e0*/  IMAD R201, R0, UR6, R201 ;  /* 0x0000000600c97c24 */ /* 0x001fce000f8e02c9 */
[----:B------:R-:W0:Y:S01]  /*00f0*/  LDC.64 R202, c[0x0][0x398] ;  /* 0x0000e600ffca7b82 */ /* 0x000e220000000a00 */
[----:B-1----:R-:W-:-:S04]  /*0100*/  IMAD.WIDE.U32 R2, R201, UR8, R2 ;  /* 0x00000008c9027c25 */ /* 0x002fc8000f8e0002 */
[----:B------:R-:W-:Y:S02]  /*0110*/  IMAD R0, R201, UR9, R3 ;  /* 0x00000009c9007c24 */ /* 0x000fe4000f8e0203 */
[----:B---3--:R-:W-:-:S04]  /*0120*/  IMAD.WIDE.U32 R204, R2, 0xc8, R204 ;  /* 0x000000c802cc7825 */ /* 0x008fc800078e00cc */
[----:B------:R-:W-:-:S05]  /*0130*/  IMAD R3, R0, 0xc8, RZ ;  /* 0x000000c800037824 */ /* 0x000fca00078e02ff */
[----:B------:R-:W-:-:S05]  /*0140*/  IADD3 R205, PT, PT, R205, R3, RZ ;  /* 0x00000003cdcd7210 */ /* 0x000fca0007ffe0ff */
[----:B--2---:R-:W2:Y:S04]  /*0150*/  LDG.E.U8 R0, desc[UR4][R204.64+-0xc5] ;  /* 0xffff3b04cc007981 */ /* 0x004ea8000c1e1100 */
[----:B------:R-:W3:Y:S04]  /*0160*/  LDG.E.U8 R2, desc[UR4][R204.64+-0xc6] ;  /* 0xffff3a04cc027981 */ /* 0x000ee8000c1e1100 */
[----:B------:R-:W4:Y:S04]  /*0170*/  LDG.E.U8 R3, desc[UR4][R204.64+-0xc7] ;  /* 0xffff3904cc037981 */ /* 0x000f28000c1e1100 */
[----:B------:R-:W5:Y:S04]  /*0180*/  LDG.E.U8 R4, desc[UR4][R204.64+-0xc8] ;  /* 0xffff3804cc047981 */ /* 0x000f68000c1e1100 */
        /* <DEDUP_REMOVED lines=195> */
[----:B------:R-:W5:Y:S01]  /*0dc0*/  LDG.E.U8 R200, desc[UR4][R204.64+-0x8] ;  /* 0xfffff804ccc87981 */ /* 0x000f62000c1e1100 */
[----:B0-----:R-:W-:-:S05]  /*0dd0*/  IMAD.WIDE.U32 R202, R201, 0xc8, R202 ;  /* 0x000000c8c9ca7825 */ /* 0x001fca00078e00ca */
[----:B--2---:R-:W-:Y:S04]  /*0de0*/  STG.E.U8 desc[UR4][R202.64+0x3], R0 ;  /* 0x00000300ca007986 */ /* 0x004fe8000c101104 */
[----:B---3--:R-:W-:Y:S04]  /*0df0*/  STG.E.U8 desc[UR4][R202.64+0x2], R2 ;  /* 0x00000202ca007986 */ /* 0x008fe8000c101104 */
[----:B----4-:R-:W-:Y:S04]  /*0e00*/  STG.E.U8 desc[UR4][R202.64+0x1], R3 ;  /* 0x00000103ca007986 */ /* 0x010fe8000c101104 */
[----:B-----5:R-:W-:Y:S04]  /*0e10*/  STG.E.U8 desc[UR4][R202.64], R4 ;  /* 0x00000004ca007986 */ /* 0x020fe8000c101104 */
[----:B------:R-:W-:Y:S04]  /*0e20*/  STG.E.U8 desc[UR4][R202.64+0x7], R5 ;  /* 0x00000705ca007986 */ /* 0x000fe8000c101104 */
        /* <DEDUP_REMOVED lines=194> */
[----:B------:R-:W-:Y:S01]  /*1a50*/  STG.E.U8 desc[UR4][R202.64+0xc0], R200 ;  /* 0x0000c0c8ca007986 */ /* 0x000fe2000c101104 */
[----:B------:R-:W-:Y:S05]  /*1a60*/  EXIT ;  /* 0x000000000000794d */ /* 0x000fea0003800000 */
.L_x_0:
[----:B------:R-:W-:-:S00]  /*1a70*/  BRA `(.L_x_0) ;  /* 0xfffffffc00fc7947 */ /* 0x000fc0000383ffff */
[----:B------:R-:W-:-:S00]  /*1a80*/  NOP ;  /* 0x0000000000007918 */ /* 0x000fc00000000000 */
[----:B------:R-:W-:-:S00]  /*1a90*/  NOP ;  /* 0x0000000000007918 */ /* 0x000fc00000000000 */
[----:B------:R-:W-:-:S00]  /*1aa0*/  NOP ;  /* 0x0000000000007918 */ /* 0x000fc00000000000 */
[----:B------:R-:W-:-:S00]  /*1ab0*/  NOP ;  /* 0x0000000000007918 */ /* 0x000fc00000000000 */
[----:B------:R-:W-:-:S00]  /*1ac0*/  NOP ;  /* 0x0000000000007918 */ /* 0x000fc00000000000 */
[----:B------:R-:W-:-:S00]  /*1ad0*/  NOP ;  /* 0x0000000000007918 */ /* 0x000fc00000000000 */
[----:B------:R-:W-:-:S00]  /*1ae0*/  NOP ;  /* 0x0000000000007918 */ /* 0x000fc00000000000 */
[----:B------:R-:W-:-:S00]  /*1af0*/  NOP ;  /* 0x0000000000007918 */ /* 0x000fc00000000000 */
.L_x_9:


//--------------------- .text._Z27gpu_msm_bucket_accumulationPK13G1PointAffinePKimmmmP7G1Point --------------------------
	.section	.text._Z27gpu_msm_bucket_accumulationPK13G1PointAffinePKimmmmP7G1Point,"ax",@progbits
	.align	128
        .global         _Z27gpu_msm_bucket_accumulationPK13G1PointAffinePKimmmmP7G1Point
        .type           _Z27gpu_msm_bucket_accumulationPK13G1PointAffinePKimmmmP7G1Point,@function
        .size           _Z27gpu_msm_bucket_accumulationPK13G1PointAffinePKimmmmP7G1Point,(.L_x_10 - _Z27gpu_msm_bucket_accumulationPK13G1PointAffinePKimmmmP7G1Point)
        .other          _Z27gpu_msm_bucket_accumulationPK13G1PointAffinePKimmmmP7G1Point,@"STO_CUDA_ENTRY STV_DEFAULT"
_Z27gpu_msm_bucket_accumulationPK13G1PointAffinePKimmmmP7G1Point:
.text._Z27gpu_msm_bucket_accumulationPK13G1PointAffinePKimmmmP7G1Point:
[----:B------:R-:W-:Y:S01]  /*0000*/  LDC R1, c[0x0][0x37c] ;  /* 0x0000df00ff017b82 */ /* 0x000fe20000000800 */
[----:B------:R-:W0:Y:S01]  /*0010*/  LDCU.64 UR10, c[0x0][0x3a0] ;  /* 0x00007400ff0a77ac */ /* 0x000e220008000a00 */
[----:B------:R-:W1:Y:S06]  /*0020*/  S2R R0, SR_TID.X ;  /* 0x0000000000007919 */ /* 0x000e6c0000002100 */
[----:B------:R-:W2:Y:S08]  /*0030*/  LDC R5, c[0x0][0x360] ;  /* 0x0000d800ff057b82 */ /* 0x000eb00000000800 */
[----:B------:R-:W3:Y:S01]  /*0040*/  S2UR UR4, SR_CTAID.X ;  /* 0x00000000000479c3 */ /* 0x000ee20000002500 */
[----:B0-----:R-:W-:-:S04]  /*0050*/  ISETP.NE.U32.AND P0, PT, RZ, UR10, PT ;  /* 0x0000000aff007c0c */ /* 0x001fc8000bf05070 */
[----:B------:R-:W-:-:S13]  /*0060*/  ISETP.NE.AND.EX P0, PT, RZ, UR11, PT, P0 ;  /* 0x0000000bff007c0c */ /* 0x000fda000bf05300 */
[----:B-1-3--:R-:W-:Y:S05]  /*0070*/  @!P0 EXIT ;  /* 0x000000000000894d */ /* 0x00afea0003800000 */
[----:B------:R-:W-:Y:S01]  /*0080*/  UISETP.GE.U32.AND UP0, UPT, UR10, 0x4, UPT ;  /* 0x000000040a00788c */ /* 0x000fe2000bf06070 */
[----:B--2---:R-:W-:Y:S01]  /*0090*/  IMAD R5, R5, UR4, R0 ;  /* 0x0000000405057c24 */ /* 0x004fe2000f8e0200 */
[----:B------:R-:W-:Y:S02]  /*00a0*/  ULOP3.LUT UR9, UR10, 0x3, URZ, 0xc0, !UPT ;  /* 0x000000030a097892 */ /* 0x000fe4000f8ec0ff */
[----:B------:R-:W-:Y:S01]  /*00b0*/  UISETP.GE.U32.AND.EX UP0, UPT, UR11, URZ, UPT, UP0 ;  /* 0x000000ff0b00728c */ /* 0x000fe2000bf06100 */
[C---:B------:R-:W-:Y:S01]  /*00c0*/  IMAD.WIDE.U32 R2, R5.reuse, UR10, RZ ;  /* 0x0000000a05027c25 */ /* 0x040fe2000f8e00ff */
[----:B------:R-:W-:Y:S01]  /*00d0*/  UMOV UR6, URZ ;  /* 0x000000ff00067c82 */ /* 0x000fe20008000000 */
[----:B------:R-:W-:Y:S01]  /*00e0*/  UMOV UR4, URZ ;  /* 0x000000ff00047c82 */ /* 0x000fe20008000000 */
[----:B------:R-:W-:Y:S01]  /*00f0*/  ISETP.NE.U32.AND P0, PT, RZ, UR9, PT ;  /* 0x00000009ff007c0c */ /* 0x000fe2000bf05070 */
[----:B------:R-:W-:Y:S01]  /*0100*/  IMAD R6, R5, UR11, R3 ;  /* 0x0000000b05067c24 */ /* 0x000fe2000f8e0203 */
[----:B------:R-:W-:Y:S01]  /*0110*/  UMOV UR5, URZ ;  /* 0x000000ff00057c82 */ /* 0x000fe20008000000 */
[----:B------:R-:W0:Y:S01]  /*0120*/  LDCU.64 UR12, c[0x0][0x358] ;  /* 0x00006b00ff0c77ac */ /* 0x000e220008000a00 */
[----:B------:R-:W-:Y:S01]  /*0130*/  ISETP.NE.AND.EX P0, PT, RZ, UR6, PT, P0 ;  /* 0x00000006ff007c0c */ /* 0x000fe2000bf05300 */
[----:B------:R-:W-:-:S12]  /*0140*/  BRA.U !UP0, `(.L_x_1) ;  /* 0x0000003108c87547 */ /* 0x000fd8000b800000 */
[----:B------:R-:W1:Y:S01]  /*0150*/  LDC.64 R4, c[0x0][0x3b0] ;  /* 0x0000ec00ff047b82 */ /* 0x000e620000000a00 */
[----:B------:R-:W2:Y:S01]  /*0160*/  LDCU UR5, c[0x0][0x3a4] ;  /* 0x00007480ff0577ac */ /* 0x000ea20008000800 */
[----:B------:R-:W-:Y:S01]  /*0170*/  IMAD R7, R6, 0xc8, RZ ;  /* 0x000000c806077824 */ /* 0x000fe200078e02ff */
[----:B------:R-:W-:-:S07]  /*0180*/  ULOP3.LUT UR4, UR10, 0xfffffffc, URZ, 0xc0, !UPT ;  /* 0xfffffffc0a047892 */ /* 0x000fce000f8ec0ff */
[----:B------:R-:W-:Y:S01]  /*0190*/  UMOV UR7, UR4 ;  /* 0x0000000400077c82 */ /* 0x000fe20008000000 */
[----:B--2---:R-:W-:Y:S01]  /*01a0*/  UMOV UR8, UR5 ;  /* 0x0000000500087c82 */ /* 0x004fe20008000000 */
[----:B-1----:R-:W-:-:S03]  /*01b0*/  IMAD.WIDE.U32 R4, R2, 0xc8, R4 ;  /* 0x000000c802047825 */ /* 0x002fc600078e0004 */
[----:B------:R-:W-:-:S05]  /*01c0*/  IADD3 R0, P1, PT, R4, 0x190, RZ ;  /* 0x0000019004007810 */ /* 0x000fca0007f3e0ff */
[----:B------:R-:W-:-:S08]  /*01d0*/  IMAD.X R7, R5, 0x1, R7, P1 ;  /* 0x0000000105077824 */ /* 0x000fd000008e0607 */
.L_x_2:
[----:B-1----:R-:W-:Y:S01]  /*01e0*/  IMAD.MOV.U32 R4, RZ, RZ, R0 ;  /* 0x000000ffff047224 */ /* 0x002fe200078e0000 */
[----:B------:R-:W-:Y:S01]  /*01f0*/  MOV R5, R7 ;  /* 0x0000000700057202 */ /* 0x000fe20000000f00 */
[----:B------:R-:W-:-:S03]  /*0200*/  UIADD3 UR7, UP0, UPT, UR7, -0x4, URZ ;  /* 0xfffffffc07077890 */ /* 0x000fc6000ff1e0ff */
[----:B------:R-:W-:Y:S01]  /*0210*/  IADD3 R0, P1, PT, R4, 0x320, RZ ;  /* 0x0000032004007810 */ /* 0x000fe20007f3e0ff */
[----:B0-----:R1:W-:Y:S01]  /*0220*/  STG.E.U8 desc[UR12][R4.64+-0x18d], RZ ;  /* 0xfffe73ff04007986 */ /* 0x0013e2000c10110c */
[----:B------:R-:W-:Y:S02]  /*0230*/  UIADD3.X UR8, UPT, UPT, UR8, -0x1, URZ, UP0, !UPT ;  /* 0xffffffff08087890 */ /* 0x000fe400087fe4ff */
[----:B------:R-:W-:Y:S01]  /*0240*/  UISETP.NE.U32.AND UP0, UPT, UR7, URZ, UPT ;  /* 0x000000ff0700728c */ /* 0x000fe2000bf05070 */
[----:B------:R1:W-:Y:S01]  /*0250*/  STG.E.U8 desc[UR12][R4.64+-0x18e], RZ ;  /* 0xfffe72ff04007986 */ /* 0x0003e2000c10110c */
[----:B------:R-:W-:Y:S02]  /*0260*/  IMAD.X R7, RZ, RZ, R5, P1 ;  /* 0x000000ffff077224 */ /* 0x000fe400008e0605 */
[----:B------:R-:W-:Y:S01]  /*0270*/  UISETP.NE.AND.EX UP0, UPT, UR8, URZ, UPT, UP0 ;  /* 0x000000ff0800728c */ /* 0x000fe2000bf05300 */
[----:B------:R1:W-:Y:S04]  /*0280*/  STG.E.U8 desc[UR12][R4.64+-0x18f], RZ ;  /* 0xfffe71ff04007986 */ /* 0x0003e8000c10110c */
        /* <DEDUP_REMOVED lines=796> */
[----:B------:R1:W-:Y:S01]  /*3450*/  STG.E.U8 desc[UR12][R4.64+0x188], RZ ;  /* 0x000188ff04007986 */ /* 0x0003e2000c10110c */
[----:B------:R-:W-:Y:S05]  /*3460*/  BRA.U UP0, `(.L_x_2) ;  /* 0xffffffcd005c7547 */ /* 0x000fea000b83ffff */
.L_x_1:
[----:B0-----:R-:W-:Y:S05]  /*3470*/  @!P0 EXIT ;  /* 0x000000000000894d */ /* 0x001fea0003800000 */
[----:B-1----:R-:W0:Y:S01]  /*3480*/  LDC.64 R4, c[0x0][0x3b0] ;  /* 0x0000ec00ff047b82 */ /* 0x002e220000000a00 */
[----:B------:R-:W-:-:S04]  /*3490*/  IADD3 R3, P0, PT, R2, UR4, RZ ;  /* 0x0000000402037c10 */ /* 0x000fc8000ff1e0ff */
[----:B------:R-:W-:Y:S01]  /*34a0*/  IADD3.X R0, PT, PT, R6, UR5, RZ, P0, !PT ;  /* 0x0000000506007c10 */ /* 0x000fe200087fe4ff */
[----:B0-----:R-:W-:-:S04]  /*34b0*/  IMAD.WIDE.U32 R2, R3, 0xc8, R4 ;  /* 0x000000c803027825 */ /* 0x001fc800078e0004 */
[----:B------:R-:W-:Y:S01]  /*34c0*/  IMAD R5, R0, 0xc8, RZ ;  /* 0x000000c800057824 */ /* 0x000fe200078e02ff */
[----:B------:R-:W-:-:S05]  /*34d0*/  IADD3 R2, P0, PT, R2, 0x60, RZ ;  /* 0x0000006002027810 */ /* 0x000fca0007f1e0ff */
[----:B------:R-:W-:-:S08]  /*34e0*/  IMAD.X R3, R3, 0x1, R5, P0 ;  /* 0x0000000103037824 */ /* 0x000fd000000e0605 */
.L_x_3:
[----:B------:R-:W-:Y:S01]  /*34f0*/  UIADD3 UR4, UP0, UPT, UR9, -0x1, URZ ;  /* 0xffffffff09047890 */ /* 0x000fe2000ff1e0ff */
[----:B------:R0:W-:Y:S01]  /*3500*/  STG.E.U8 desc[UR12][R2.64+-0x5d], RZ ;  /* 0xffffa3ff02007986 */ /* 0x0001e2000c10110c */
[----:B------:R-:W-:Y:S02]  /*3510*/  IADD3 R0, P1, PT, R2, 0xc8, RZ ;  /* 0x000000c802007810 */ /* 0x000fe40007f3e0ff */
[----:B------:R-:W-:Y:S01]  /*3520*/  UIADD3.X UR6, UPT, UPT, UR6, -0x1, URZ, UP0, !UPT ;  /* 0xffffffff06067890 */ /* 0x000fe200087fe4ff */
[----:B------:R0:W-:Y:S01]  /*3530*/  STG.E.U8 desc[UR12][R2.64+-0x5e], RZ ;  /* 0xffffa2ff02007986 */ /* 0x0001e2000c10110c */
[----:B------:R-:W-:Y:S02]  /*3540*/  ISETP.NE.U32.AND P0, PT, RZ, UR4, PT ;  /* 0x00000004ff007c0c */ /* 0x000fe4000bf05070 */
[----:B------:R-:W-:Y:S01]  /*3550*/  IADD3.X R4, PT, PT, RZ, R3, RZ, P1, !PT ;  /* 0x00000003ff047210 */ /* 0x000fe20000ffe4ff */
[----:B------:R0:W-:Y:S01]  /*3560*/  STG.E.U8 desc[UR12][R2.64+-0x5f], RZ ;  /* 0xffffa1ff02007986 */ /* 0x0001e2000c10110c */
[----:B------:R-:W-:-:S03]  /*3570*/  ISETP.NE.AND.EX P0, PT, RZ, UR6, PT, P0 ;  /* 0x00000006ff007c0c */ /* 0x000fc6000bf05300 */
        /* <DEDUP_REMOVED lines=197> */
[----:B------:R-:W-:Y:S05]  /*41d0*/  @!P0 EXIT ;  /* 0x000000000000894d */ /* 0x000fea0003800000 */
[----:B0-----:R-:W-:Y:S01]  /*41e0*/  IMAD.MOV.U32 R2, RZ, RZ, R0 ;  /* 0x000000ffff027224 */ /* 0x001fe200078e0000 */
[----:B------:R-:W-:Y:S01]  /*41f0*/  MOV R3, R4 ;  /* 0x0000000400037202 */ /* 0x000fe20000000f00 */
[----:B------:R-:W-:Y:S01]  /*4200*/  UMOV UR9, UR4 ;  /* 0x0000000400097c82 */ /* 0x000fe20008000000 */
[----:B------:R-:W-:Y:S05]  /*4210*/  BRA `(.L_x_3) ;  /* 0xfffffff000b47947 */ /* 0x000fea000383ffff */
.L_x_4:
        /* <DEDUP_REMOVED lines=14> */
.L_x_10:


//--------------------- .text._Z22gpu_msm_scalar_slicingPKhmmmmmPi --------------------------
	.section	.text._Z22gpu_msm_scalar_slicingPKhmmmmmPi,"ax",@progbits
	.align	128
        .global         _Z22gpu_msm_scalar_slicingPKhmmmmmPi
        .type           _Z22gpu_msm_scalar_slicingPKhmmmmmPi,@function
        .size           _Z22gpu_msm_scalar_slicingPKhmmmmmPi,(.L_x_11 - _Z22gpu_msm_scalar_slicingPKhmmmmmPi)
        .other          _Z22gpu_msm_scalar_slicingPKhmmmmmPi,@"STO_CUDA_ENTRY STV_DEFAULT"
_Z22gpu_msm_scalar_slicingPKhmmmmmPi:
.text._Z22gpu_msm_scalar_slicingPKhmmmmmPi:
[----:B------:R-:W-:Y:S01]  /*0000*/  LDC R1, c[0x0][0x37c] ;  /* 0x0000df00ff017b82 */ /* 0x000fe20000000800 */
[----:B------:R-:W0:Y:S07]  /*0010*/  S2R R0, SR_TID.X ;  /* 0x0000000000007919 */ /* 0x000e2e0000002100 */
[----:B------:R-:W0:Y:S08]  /*0020*/  S2UR UR4, SR_CTAID.X ;  /* 0x00000000000479c3 */ /* 0x000e300000002500 */
[----:B------:R-:W0:Y:S08]  /*0030*/  LDC R5, c[0x0][0x360] ;  /* 0x0000d800ff057b82 */ /* 0x000e300000000800 */
[----:B------:R-:W1:Y:S08]  /*0040*/  LDC.64 R10, c[0x0][0x398] ;  /* 0x0000e600ff0a7b82 */ /* 0x000e700000000a00 */
[----:B------:R-:W2:Y:S01]  /*0050*/  LDC.64 R2, c[0x0][0x390] ;  /* 0x0000e400ff027b82 */ /* 0x000ea20000000a00 */
[----:B0-----:R-:W-:Y:S01]  /*0060*/  IMAD R5, R5, UR4, R0 ;  /* 0x0000000405057c24 */ /* 0x001fe2000f8e0200 */
[----:B-1----:R-:W-:-:S04]  /*0070*/  ISETP.NE.U32.AND P0, PT, R10, RZ, PT ;  /* 0x000000ff0a00720c */ /* 0x002fc80003f05070 */
[----:B------:R-:W-:Y:S02]  /*0080*/  ISETP.NE.AND.EX P0, PT, R11, RZ, PT, P0 ;  /* 0x000000ff0b00720c */ /* 0x000fe40003f05300 */
[----:B--2---:R-:W-:-:S04]  /*0090*/  ISETP.GE.U32.AND P1, PT, R5, R2, PT ;  /* 0x000000020500720c */ /* 0x004fc80003f26070 */
[----:B------:R-:W-:-:S13]  /*00a0*/  ISETP.GE.U32.OR.EX P0, PT, RZ, R3, !P0, P1 ;  /* 0x00000003ff00720c */ /* 0x000fda0004706510 */
[----:B------:R-:W-:Y:S05]  /*00b0*/  @P0 EXIT ;  /* 0x000000000000094d */ /* 0x000fea0003800000 */
[----:B------:R-:W0:Y:S01]  /*00c0*/  LDC R0, c[0x0][0x3a8] ;  /* 0x0000ea00ff007b82 */ /* 0x000e220000000800 */
[----:B------:R-:W-:Y:S01]  /*00d0*/  IADD3 R2, P1, PT, R10, -0x1, RZ ;  /* 0xffffffff0a027810 */ /* 0x000fe20007f3e0ff */
[----:B------:R-:W1:Y:S01]  /*00e0*/  LDCU.64 UR28, c[0x0][0x388] ;  /* 0x00007100ff1c77ac */ /* 0x000e620008000a00 */
[----:B------:R-:W-:Y:S01]  /*00f0*/  CS2R R8, SRZ ;  /* 0x0000000000087805 */ /* 0x000fe2000001ff00 */
[----:B------:R-:W-:Y:S01]  /*0100*/  IMAD.MOV.U32 R7, RZ, RZ, RZ ;  /* 0x000000ffff077224 */ /* 0x000fe200078e00ff */
[----:B------:R-:W-:Y:S01]  /*0110*/  ISETP.GE.U32.AND P0, PT, R2, 0x3, PT ;  /* 0x000000030200780c */ /* 0x000fe20003f06070 */
[----:B------:R-:W2:Y:S01]  /*0120*/  LDCU.64 UR30, c[0x0][0x358] ;  /* 0x00006b00ff1e77ac */ /* 0x000ea20008000a00 */
[----:B------:R-:W-:-:S04]  /*0130*/  IADD3.X R2, PT, PT, R11, -0x1, RZ, P1, !PT ;  /* 0xffffffff0b027810 */ /* 0x000fc80000ffe4ff */
[----:B------:R-:W-:Y:S01]  /*0140*/  ISETP.GE.U32.AND.EX P0, PT, R2, RZ, PT, P0 ;  /* 0x000000ff0200720c */ /* 0x000fe20003f06100 */
[----:B------:R-:W-:-:S04]  /*0150*/  IMAD.WIDE.U32 R2, R5, R10, RZ ;  /* 0x0000000a05027225 */ /* 0x000fc800078e00ff */
[----:B------:R-:W-:Y:S01]  /*0160*/  IMAD R4, R5, R11, R3 ;  /* 0x0000000b05047224 */ /* 0x000fe200078e0203 */
[----:B-1----:R-:W-:Y:S02]  /*0170*/  USHF.L.U64.HI UR27, UR28, 0x3, UR29 ;  /* 0x000000031c1b7899 */ /* 0x002fe4000801021d */
[----:B------:R-:W-:Y:S01]  /*0180*/  USHF.L.U32 UR38, UR28, 0x3, URZ ;  /* 0x000000031c267899 */ /* 0x000fe200080006ff */
[----:B0-----:R-:W-:-:S04]  /*0190*/  IMAD.SHL.U32 R6, R0, 0x2, RZ ;  /* 0x0000000200067824 */ /* 0x001fc800078e00ff */
[----:B--2---:R-:W-:Y:S07]  /*01a0*/  @!P0 BRA `(.L_x_5) ;  /* 0x0000000800e88947 */ /* 0x004fee0003800000 */
[----:B------:R-:W0:Y:S01]  /*01b0*/  LDCU.64 UR14, c[0x0][0x3b0] ;  /* 0x00007600ff0e77ac */ /* 0x000e220008000a00 */
[----:B------:R-:W1:Y:S01]  /*01c0*/  LDC R9, c[0x0][0x39c] ;  /* 0x0000e700ff097b82 */ /* 0x000e620000000800 */
[----:B------:R-:W-:Y:S01]  /*01d0*/  LOP3.LUT R7, R10, 0xfffffffc, RZ, 0xc0, !PT ;  /* 0xfffffffc0a077812 */ /* 0x000fe200078ec0ff */
[----:B------:R-:W-:Y:S01]  /*01e0*/  IMAD.MOV.U32 R8, RZ, RZ, RZ ;  /* 0x000000ffff087224 */ /* 0x000fe200078e00ff */
[----:B------:R-:W2:Y:S03]  /*01f0*/  LDCU.64 UR32, c[0x0][0x3a0] ;  /* 0x00007400ff2077ac */ /* 0x000ea60008000a00 */
[----:B------:R-:W-:Y:S01]  /*0200*/  IMAD.MOV.U32 R16, RZ, RZ, R7 ;  /* 0x000000ffff107224 */ /* 0x000fe200078e0007 */
[----:B------:R-:W-:Y:S01]  /*0210*/  UMOV UR5, URZ ;  /* 0x000000ff00057c82 */ /* 0x000fe20008000000 */
[----:B------:R-:W-:Y:S01]  /*0220*/  UMOV UR6, URZ ;  /* 0x000000ff00067c82 */ /* 0x000fe20008000000 */
[----:B------:R-:W-:Y:S01]  /*0230*/  UMOV UR4, URZ ;  /* 0x000000ff00047c82 */ /* 0x000fe20008000000 */
[----:B------:R-:W3:Y:S01]  /*0240*/  LDCU.64 UR36, c[0x0][0x3a0] ;  /* 0x00007400ff2477ac */ /* 0x000ee20008000a00 */
[----:B------:R-:W4:Y:S01]  /*0250*/  LDCU.64 UR34, c[0x0][0x380] ;  /* 0x00007000ff2277ac */ /* 0x000f220008000a00 */
[----:B0-----:R-:W-:Y:S01]  /*0260*/  LEA R18, P0, R2, UR14, 0x2 ;  /* 0x0000000e02127c11 */ /* 0x001fe2000f8010ff */
[----:B--2---:R-:W-:-:S03]  /*0270*/  UIMAD.WIDE.U32 UR8, UR32, 0x3, URZ ;  /* 0x00000003200878a5 */ /* 0x004fc6000f8e00ff */
[----:B------:R-:W-:Y:S01]  /*0280*/  LEA.HI.X R15, R2, UR15, R4, 0x2, P0 ;  /* 0x0000000f020f7c11 */ /* 0x000fe200080f1404 */
[----:B------:R-:W-:Y:S01]  /*0290*/  UIMAD UR16, UR33, 0x3, URZ ;  /* 0x00000003211078a4 */ /* 0x000fe2000f8e02ff */
[----:B------:R-:W-:Y:S01]  /*02a0*/  IADD3 R18, P0, PT, R18, 0x8, RZ ;  /* 0x0000000812127810 */ /* 0x000fe20007f1e0ff */
[----:B------:R-:W-:Y:S01]  /*02b0*/  USHF.L.U64.HI UR11, UR32, 0x2, UR33 ;  /* 0x00000002200b7899 */ /* 0x000fe20008010221 */
[----:B-1----:R-:W-:Y:S01]  /*02c0*/  IMAD.MOV.U32 R11, RZ, RZ, R9 ;  /* 0x000000ffff0b7224 */ /* 0x002fe200078e0009 */
[----:B------:R-:W-:Y:S02]  /*02d0*/  USHF.L.U32 UR12, UR32, 0x2, URZ ;  /* 0x00000002200c7899 */ /* 0x000fe400080006ff */
[----:B------:R-:W-:Y:S01]  /*02e0*/  USHF.L.U64.HI UR13, UR32, 0x1, UR33 ;  /* 0x00000001200d7899 */ /* 0x000fe20008010221 */
[----:B------:R-:W-:Y:S01]  /*02f0*/  IMAD.X R15, RZ, RZ, R15, P0 ;  /* 0x000000ffff0f7224 */ /* 0x000fe200000e060f */
[----:B------:R-:W-:Y:S02]  /*0300*/  USHF.L.U32 UR14, UR32, 0x1, URZ ;  /* 0x00000001200e7899 */ /* 0x000fe400080006ff */
[----:B------:R-:W-:-:S02]  /*0310*/  UIADD3 UR16, UPT, UPT, UR9, UR16, URZ ;  /* 0x0000001009107290 */ /* 0x000fc4000fffe0ff */
[----:B------:R-:W-:Y:S02]  /*0320*/  UIMAD UR41, UR32, -0x3, URZ ;  /* 0xfffffffd202978a4 */ /* 0x000fe4000f8e02ff */
[----:B------:R-:W-:Y:S02]  /*0330*/  UIADD3 UR39, UPT, UPT, URZ, -UR32, URZ ;  /* 0x80000020ff277290 */ /* 0x000fe4000fffe0ff */
[----:B------:R-:W-:Y:S01]  /*0340*/  UIADD3 UR40, UPT, UPT, URZ, -UR14, URZ ;  /* 0x8000000eff287290 */ /* 0x000fe2000fffe0ff */
[----:B------:R-:W-:Y:S01]  /*0350*/  UMOV UR17, UR12 ;  /* 0x0000000c00117c82 */ /* 0x000fe20008000000 */
[----:B------:R-:W-:Y:S01]  /*0360*/  UMOV UR7, UR11 ;  /* 0x0000000b00077c82 */ /* 0x000fe20008000000 */
[----:B------:R-:W-:Y:S01]  /*0370*/  UMOV UR18, UR8 ;  /* 0x0000000800127c82 */ /* 0x000fe20008000000 */
[----:B------:R-:W-:Y:S01]  /*0380*/  UMOV UR10, UR14 ;  /* 0x0000000e000a7c82 */ /* 0x000fe20008000000 */
[----:B------:R-:W-:Y:S01]  /*0390*/  UMOV UR15, UR13 ;  /* 0x0000000d000f7c82 */ /* 0x000fe20008000000 */
[----:B---34-:R-:W-:-:S06]  /*03a0*/  UMOV UR19, UR16 ;  /* 0x0000001000137c82 */ /* 0x018fcc0008000000 */
.L_x_6:
[----:B------:R-:W-:Y:S01]  /*03b0*/  UIADD3 UR21, UP0, UPT, UR28, -0x8, URZ ;  /* 0xfffffff81c157890 */ /* 0x000fe2000ff1e0ff */
[----:B------:R-:W-:Y:S01]  /*03c0*/  IMAD R17, R5, UR29, RZ ;  /* 0x0000001d05117c24 */ /* 0x000fe2000f8e02ff */
[----:B------:R-:W-:Y:S02]  /*03d0*/  USHF.R.U64 UR22, UR6, 0x3, UR4 ;  /* 0x0000000306167899 */ /* 0x000fe40008001204 */
[----:B------:R-:W-:Y:S02]  /*03e0*/  UIADD3.X UR42, UPT, UPT, UR29, -0x1, URZ, UP0, !UPT ;  /* 0xffffffff1d2a7890 */ /* 0x000fe400087fe4ff */
[----:B------:R-:W-:Y:S02]  /*03f0*/  USHF.R.U32.HI UR20, URZ, 0x3, UR4 ;  /* 0x00000003ff147899 */ /* 0x000fe40008011604 */
[----:B------:R-:W-:-:S04]  /*0400*/  UISETP.LT.U32.AND UP0, UPT, UR22, UR21, UPT ;  /* 0x000000151600728c */ /* 0x000fc8000bf01070 */
[----:B------:R-:W-:-:S04]  /*0410*/  UISETP.LT.U32.AND.EX UP0, UPT, UR20, UR42, UPT, UP0 ;  /* 0x0000002a1400728c */ /* 0x000fc8000bf01100 */
[----:B------:R-:W-:Y:S02]  /*0420*/  USEL UR22, UR22, UR21, UP0 ;  /* 0x0000001516167287 */ /* 0x000fe40008000000 */
[----:B------:R-:W-:-:S04]  /*0430*/  USEL UR20, UR20, UR42, UP0 ;  /* 0x0000002a14147287 */ /* 0x000fc80008000000 */
[----:B------:R-:W-:Y:S02]  /*0440*/  IMAD.U32 R12, RZ, RZ, UR22 ;  /* 0x00000016ff0c7e24 */ /* 0x000fe4000f8e00ff */
[----:B------:R-:W-:Y:S02]  /*0450*/  IMAD.U32 R13, RZ, RZ, UR20 ;  /* 0x00000014ff0d7e24 */ /* 0x000fe4000f8e00ff */
[----:B------:R-:W-:-:S03]  /*0460*/  IMAD.WIDE.U32 R12, R5, UR28, R12 ;  /* 0x0000001c050c7c25 */ /* 0x000fc6000f8e000c */
[----:B------:R-:W-:-:S04]  /*0470*/  IADD3 R12, P0, PT, R12, UR34, RZ ;  /* 0x000000220c0c7c10 */ /* 0x000fc8000ff1e0ff */
[----:B------:R-:W-:-:S06]  /*0480*/  IADD3.X R13, PT, PT, R13, UR35, R17, P0, !PT ;  /* 0x000000230d0d7c10 */ /* 0x000fcc00087fe411 */
[----:B------:R-:W2:Y:S01]  /*0490*/  LDG.E.64 R12, desc[UR30][R12.64] ;  /* 0x0000001e0c0c7981 */ /* 0x000ea2000c1e1b00 */
[----:B------:R-:W-:Y:S01]  /*04a0*/  UISETP.LT.U32.AND UP0, UPT, UR36, UR38, UPT ;  /* 0x000000262400728c */ /* 0x000fe2000bf01070 */
[----:B------:R-:W-:Y:S01]  /*04b0*/  IMAD.MOV.U32 R14, RZ, RZ, R18 ;  /* 0x000000ffff0e7224 */ /* 0x000fe200078e0012 */
[----:B------:R-:W-:Y:S02]  /*04c0*/  UIADD3 UR24, UP1, UPT, UR6, UR32, URZ ;  /* 0x0000002006187290 */ /* 0x000fe4000ff3e0ff */
[----:B------:R-:W-:Y:S02]  /*04d0*/  UISETP.LT.U32.AND.EX UP0, UPT, UR37, UR27, UPT, UP0 ;  /* 0x0000001b2500728c */ /* 0x000fe4000bf01100 */
[----:B------:R-:W-:Y:S02]  /*04e0*/  UIADD3.X UR25, UPT, UPT, UR4, UR33, URZ, UP1, !UPT ;  /* 0x0000002104197290 */ /* 0x000fe40008ffe4ff */
[----:B------:R-:W-:Y:S02]  /*04f0*/  USEL UR23, UR36, UR38, UP0 ;  /* 0x0000002624177287 */ /* 0x000fe40008000000 */
[----:B------:R-:W-:-:S02]  /*0500*/  USHF.R.U64 UR24, UR24, 0x3, UR25 ;  /* 0x0000000318187899 */ /* 0x000fc40008001219 */
[----:B------:R-:W-:Y:S02]  /*0510*/  UIADD3 UR23, UPT, UPT, UR5, UR23, URZ ;  /* 0x0000001705177290 */ /* 0x000fe4000fffe0ff */
[----:B------:R-:W-:Y:S02]  /*0520*/  UIMAD UR22, UR22, -0x8, UR6 ;  /* 0xfffffff8161678a4 */ /* 0x000fe4000f8e0206 */
[----:B------:R-:W-:Y:S02]  /*0530*/  USHF.R.U32.HI UR25, URZ, 0x3, UR25 ;  /* 0x00000003ff197899 */ /* 0x000fe40008011619 */
[----:B------:R-:W-:Y:S01]  /*0540*/  UISETP.LT.U32.AND UP0, UPT, UR24, UR21, UPT ;  /* 0x000000151800728c */ /* 0x000fe2000bf01070 */
[----:B------:R-:W-:Y:S02]  /*0550*/  UMOV UR20, 0xffffffff ;  /* 0xffffffff00147882 */ /* 0x000fe40000000000 */
[----:B------:R-:W-:Y:S02]  /*0560*/  USHF.L.U32 UR23, UR20, UR23, URZ ;  /* 0x0000001714177299 */ /* 0x000fe400080006ff */
[----:B------:R-:W-:-:S04]  /*0570*/  UISETP.LT.U32.AND.EX UP0, UPT, UR25, UR42, UPT, UP0 ;  /* 0x0000002a1900728c */ /* 0x000fc8000bf01100 */
[----:B------:R-:W-:Y:S02]  /*0580*/  USEL UR24, UR24, UR21, UP0 ;  /* 0x0000001518187287 */ /* 0x000fe40008000000 */
[----:B------:R-:W-:Y:S01]  /*0590*/  USEL UR25, UR25, UR42, UP0 ;  /* 0x0000002a19197287 */ /* 0x000fe20008000000 */
[----:B--2---:R-:W-:-:S03]  /*05a0*/  SHF.R.U64 R19, R12, UR22, R13 ;  /* 0x000000160c137c19 */ /* 0x004fc6000800120d */
[----:B------:R-:W-:Y:S02]  /*05b0*/  IMAD.U32 R12, RZ, RZ, UR24 ;  /* 0x00000018ff0c7e24 */ /* 0x000fe4000f8e00ff */
[----:B------:R-:W-:Y:S01]  /*05c0*/  IMAD.U32 R13, RZ, RZ, UR25 ;  /* 0x00000019ff0d7e24 */ /* 0x000fe2000f8e00ff */
[----:B------:R-:W-:Y:S01]  /*05d0*/  LOP3.LUT R19, R19, UR23, RZ, 0x30, !PT ;  /* 0x0000001713137c12 */ /* 0x000fe2000f8e30ff */
[----:B------:R-:W-:-:S04]  /*05e0*/  IMAD.WIDE.U32 R12, R5, UR28, R12 ;  /* 0x0000001c050c7c25 */ /* 0x000fc8000f8e000c */
[----:B------:R-:W-:Y:S01]  /*05f0*/  IMAD.IADD R19, R19, 0x1, R8 ;  /* 0x0000000113137824 */ /* 0x000fe200078e0208 */
[----:B------:R-:W-:-:S04]  /*0600*/  IADD3 R12, P1, PT, R12, UR34, RZ ;  /* 0x000000220c0c7c10 */ /* 0x000fc8000ff3e0ff */
[----:B------:R-:W-:Y:S02]  /*0610*/  ISETP.GE.AND P0, PT, R19, R0, PT ;  /* 0x000000001300720c */ /* 0x000fe40003f06270 */
[----:B------:R-:W-:Y:S02]  /*0620*/  IADD3.X R13, PT, PT, R17, UR35, R13, P1, !PT ;  /* 0x00000023110d7c10 */ /* 0x000fe40008ffe40d */
[----:B------:R-:W-:-:S05]  /*0630*/  SEL R8, R6, RZ, P0 ;  /* 0x000000ff06087207 */ /* 0x000fca0000000000 */
[----:B------:R-:W-:-:S05]  /*0640*/  IMAD.IADD R19, R19, 0x1, -R8 ;  /* 0x0000000113137824 */ /* 0x000fca00078e0a08 */
[----:B------:R0:W-:Y:S04]  /*0650*/  STG.E desc[UR30][R14.64+-0x8], R19 ;  /* 0xfffff8130e007986 */ /* 0x0001e8000c10191e */
[----:B------:R-:W2:Y:S01]  /*0660*/  LDG.E.64 R12, desc[UR30][R12.64] ;  /* 0x0000001e0c0c7981 */ /* 0x000ea2000c1e1b00 */
[----:B------:R-:W-:Y:S02]  /*0670*/  USHF.R.U64 UR22, UR36, 0x3, UR37 ;  /* 0x0000000324167899 */ /* 0x000fe40008001225 */
[----:B------:R-:W-:Y:S02]  /*0680*/  USHF.R.U32.HI UR23, URZ, 0x3, UR37 ;  /* 0x00000003ff177899 */ /* 0x000fe40008011625 */
[----:B------:R-:W-:Y:S02]  /*0690*/  UISETP.LT.U32.AND UP0, UPT, UR22, UR21, UPT ;  /* 0x000000151600728c */ /* 0x000fe4000bf01070 */
[----:B------:R-:W-:-:S02]  /*06a0*/  UISETP.LT.U32.AND UP1, UPT, UR10, UR38, UPT ;  /* 0x000000260a00728c */ /* 0x000fc4000bf21070 */
[----:B------:R-:W-:Y:S02]  /*06b0*/  UISETP.LT.U32.AND.EX UP0, UPT, UR23, UR42, UPT, UP0 ;  /* 0x0000002a1700728c */ /* 0x000fe4000bf01100 */
[----:B------:R-:W-:Y:S02]  /*06c0*/  UIADD3 UR24, UP2, UPT, UR6, UR14, URZ ;  /* 0x0000000e06187290 */ /* 0x000fe4000ff5e0ff */
[----:B------:R-:W-:Y:S02]  /*06d0*/  UISETP.LT.U32.AND.EX UP1, UPT, UR15, UR27, UPT, UP1 ;  /* 0x0000001b0f00728c */ /* 0x000fe4000bf21110 */
[----:B------:R-:W-:Y:S02]  /*06e0*/  USEL UR22, UR22, UR21, UP0 ;  /* 0x0000001516167287 */ /* 0x000fe40008000000 */
[----:B------:R-:W-:Y:S02]  /*06f0*/  UIADD3.X UR25, UPT, UPT, UR4, UR13, URZ, UP2, !UPT ;  /* 0x0000000d04197290 */ /* 0x000fe400097fe4ff */
[----:B------:R-:W-:-:S02]  /*0700*/  USEL UR23, UR10, UR38, UP1 ;  /* 0x000000260a177287 */ /* 0x000fc40008800000 */
[----:B------:R-:W-:Y:S02]  /*0710*/  USHF.L.U32 UR22, UR22, 0x3, URZ ;  /* 0x0000000316167899 */ /* 0x000fe400080006ff */
[----:B------:R-:W-:Y:S02]  /*0720*/  USHF.R.U64 UR24, UR24, 0x3, UR25 ;  /* 0x0000000318187899 */ /* 0x000fe40008001219 */
[----:B------:R-:W-:Y:S02]  /*0730*/  UIADD3 UR23, UPT, UPT, UR39, UR23, URZ ;  /* 0x0000001727177290 */ /* 0x000fe4000fffe0ff */
[----:B------:R-:W-:Y:S02]  /*0740*/  UIADD3 UR22, UPT, UPT, UR6, UR32, -UR22 ;  /* 0x0000002006167290 */ /* 0x000fe4000fffe816 */
[----:B------:R-:W-:Y:S02]  /*0750*/  USHF.R.U32.HI UR25, URZ, 0x3, UR25 ;  /* 0x00000003ff197899 */ /* 0x000fe40008011619 */
[----:B------:R-:W-:-:S02]  /*0760*/  UISETP.LT.U32.AND UP0, UPT, UR24, UR21, UPT ;  /* 0x000000151800728c */ /* 0x000fc4000bf01070 */
[----:B------:R-:W-:Y:S02]  /*0770*/  USHF.L.U32 UR26, UR20, UR23, URZ ;  /* 0x00000017141a7299 */ /* 0x000fe400080006ff */
[----:B------:R-:W-:-:S04]  /*0780*/  UISETP.LT.U32.AND.EX UP0, UPT, UR25, UR42, UPT, UP0 ;  /* 0x0000002a1900728c */ /* 0x000fc8000bf01100 */
[----:B------:R-:W-:Y:S01]  /*0790*/  USEL UR23, UR24, UR21, UP0 ;  /* 0x0000001518177287 */ /* 0x000fe20008000000 */
[----:B--2---:R-:W-:Y:S01]  /*07a0*/  SHF.R.U64 R8, R12, UR22, R13 ;  /* 0x000000160c087c19 */ /* 0x004fe2000800120d */
[----:B------:R-:W-:-:S04]  /*07b0*/  USEL UR22, UR25, UR42, UP0 ;  /* 0x0000002a19167287 */ /* 0x000fc80008000000 */
[----:B------:R-:W-:Y:S01]  /*07c0*/  IMAD.U32 R12, RZ, RZ, UR23 ;  /* 0x00000017ff0c7e24 */ /* 0x000fe2000f8e00ff */
[----:B------:R-:W-:Y:S01]  /*07d0*/  LOP3.LUT R8, R8, UR26, RZ, 0x30, !PT ;  /* 0x0000001a08087c12 */ /* 0x000fe2000f8e30ff */
[----:B------:R-:W-:-:S04]  /*07e0*/  IMAD.U32 R13, RZ, RZ, UR22 ;  /* 0x00000016ff0d7e24 */ /* 0x000fc8000f8e00ff */
[----:B0-----:R-:W-:Y:S02]  /*07f0*/  VIADD R19, R8, 0x1 ;  /* 0x0000000108137836 */ /* 0x001fe40000000000 */
[----:B------:R-:W-:Y:S02]  /*0800*/  @!P0 IMAD.MOV R19, RZ, RZ, R8 ;  /* 0x000000ffff138224 */ /* 0x000fe400078e0208 */
[----:B------:R-:W-:-:S03]  /*0810*/  IMAD.WIDE.U32 R12, R5, UR28, R12 ;  /* 0x0000001c050c7c25 */ /* 0x000fc6000f8e000c */
[----:B------:R-:W-:Y:S02]  /*0820*/  ISETP.GE.AND P0, PT, R19, R0, PT ;  /* 0x000000001300720c */ /* 0x000fe40003f06270 */
[----:B------:R-:W-:Y:S02]  /*0830*/  IADD3 R12, P1, PT, R12, UR34, RZ ;  /* 0x000000220c0c7c10 */ /* 0x000fe4000ff3e0ff */
[----:B------:R-:W-:Y:S02]  /*0840*/  SEL R8, R6, RZ, P0 ;  /* 0x000000ff06087207 */ /* 0x000fe40000000000 */
[----:B------:R-:W-:-:S03]  /*0850*/  IADD3.X R13, PT, PT, R17, UR35, R13, P1, !PT ;  /* 0x00000023110d7c10 */ /* 0x000fc60008ffe40d */
        /* <DEDUP_REMOVED lines=35> */
[----:B------:R-:W-:Y:S04]  /*0a90*/  STG.E desc[UR30][R14.64], R19 ;  /* 0x000000130e007986 */ /* 0x000fe8000c10191e */
[----:B------:R-:W2:Y:S01]  /*0aa0*/  LDG.E.64 R12, desc[UR30][R12.64] ;  /* 0x0000001e0c0c7981 */ /* 0x000ea2000c1e1b00 */
[----:B------:R-:W-:Y:S01]  /*0ab0*/  USHF.R.U64 UR22, UR18, 0x3, UR19 ;  /* 0x0000000312167899 */ /* 0x000fe20008001213 */
[----:B------:R-:W-:Y:S01]  /*0ac0*/  IADD3 R18, P2, PT, R14, 0x10, RZ ;  /* 0x000000100e127810 */ /* 0x000fe20007f5e0ff */
[----:B------:R-:W-:Y:S02]  /*0ad0*/  USHF.R.U32.HI UR23, URZ, 0x3, UR19 ;  /* 0x00000003ff177899 */ /* 0x000fe40008011613 */
[----:B------:R-:W-:Y:S02]  /*0ae0*/  UISETP.LT.U32.AND UP0, UPT, UR22, UR21, UPT ;  /* 0x000000151600728c */ /* 0x000fe4000bf01070 */
[----:B------:R-:W-:-:S02]  /*0af0*/  UISETP.LT.U32.AND UP1, UPT, UR17, UR38, UPT ;  /* 0x000000261100728c */ /* 0x000fc4000bf21070 */
[----:B------:R-:W-:Y:S02]  /*0b00*/  UISETP.LT.U32.AND.EX UP0, UPT, UR23, UR42, UPT, UP0 ;  /* 0x0000002a1700728c */ /* 0x000fe4000bf01100 */
[----:B------:R-:W-:Y:S02]  /*0b10*/  UISETP.LT.U32.AND.EX UP1, UPT, UR7, UR27, UPT, UP1 ;  /* 0x0000001b0700728c */ /* 0x000fe4000bf21110 */
[----:B------:R-:W-:Y:S02]  /*0b20*/  USEL UR21, UR22, UR21, UP0 ;  /* 0x0000001516157287 */ /* 0x000fe40008000000 */
[----:B------:R-:W-:Y:S02]  /*0b30*/  USEL UR22, UR17, UR38, UP1 ;  /* 0x0000002611167287 */ /* 0x000fe40008800000 */
[----:B------:R-:W-:Y:S02]  /*0b40*/  USHF.L.U32 UR21, UR21, 0x3, URZ ;  /* 0x0000000315157899 */ /* 0x000fe400080006ff */
[----:B------:R-:W-:-:S02]  /*0b50*/  UIADD3 UR22, UPT, UPT, UR41, UR22, URZ ;  /* 0x0000001629167290 */ /* 0x000fc4000fffe0ff */
[----:B------:R-:W-:Y:S02]  /*0b60*/  UIADD3 UR21, UPT, UPT, UR6, UR8, -UR21 ;  /* 0x0000000806157290 */ /* 0x000fe4000fffe815 */
[----:B------:R-:W-:Y:S02]  /*0b70*/  USHF.L.U32 UR22, UR20, UR22, URZ ;  /* 0x0000001614167299 */ /* 0x000fe400080006ff */
[----:B------:R-:W-:Y:S02]  /*0b80*/  UIADD3 UR10, UP1, UPT, UR10, UR12, URZ ;  /* 0x0000000c0a0a7290 */ /* 0x000fe4000ff3e0ff */
[----:B------:R-:W-:Y:S02]  /*0b90*/  UIADD3 UR36, UP0, UPT, UR36, UR12, URZ ;  /* 0x0000000c24247290 */ /* 0x000fe4000ff1e0ff */
[----:B------:R-:W-:Y:S02]  /*0ba0*/  UIADD3.X UR15, UPT, UPT, UR15, UR11, URZ, UP1, !UPT ;  /* 0x0000000b0f0f7290 */ /* 0x000fe40008ffe4ff */
[----:B------:R-:W-:-:S02]  /*0bb0*/  UIADD3 UR18, UP2, UPT, UR18, UR12, URZ ;  /* 0x0000000c12127290 */ /* 0x000fc4000ff5e0ff */
[----:B------:R-:W-:Y:S02]  /*0bc0*/  UIADD3 UR17, UP3, UPT, UR17, UR12, URZ ;  /* 0x0000000c11117290 */ /* 0x000fe4000ff7e0ff */
[----:B------:R-:W-:Y:S02]  /*0bd0*/  UIADD3 UR6, UP1, UPT, UR6, UR12, URZ ;  /* 0x0000000c06067290 */ /* 0x000fe4000ff3e0ff */
[----:B------:R-:W-:Y:S02]  /*0be0*/  UIADD3 UR5, UPT, UPT, UR5, -UR12, URZ ;  /* 0x8000000c05057290 */ /* 0x000fe4000fffe0ff */
[----:B------:R-:W-:Y:S02]  /*0bf0*/  UIADD3 UR39, UPT, UPT, UR39, -UR12, URZ ;  /* 0x8000000c27277290 */ /* 0x000fe4000fffe0ff */
[----:B------:R-:W-:Y:S02]  /*0c00*/  UIADD3 UR40, UPT, UPT, UR40, -UR12, URZ ;  /* 0x8000000c28287290 */ /* 0x000fe4000fffe0ff */
[----:B------:R-:W-:-:S02]  /*0c10*/  UIADD3 UR41, UPT, UPT, UR41, -UR12, URZ ;  /* 0x8000000c29297290 */ /* 0x000fc4000fffe0ff */
[----:B------:R-:W-:Y:S02]  /*0c20*/  UIADD3.X UR19, UPT, UPT, UR19, UR11, URZ, UP2, !UPT ;  /* 0x0000000b13137290 */ /* 0x000fe400097fe4ff */
[----:B------:R-:W-:Y:S02]  /*0c30*/  UIADD3.X UR7, UPT, UPT, UR7, UR11, URZ, UP3, !UPT ;  /* 0x0000000b07077290 */ /* 0x000fe40009ffe4ff */
[----:B------:R-:W-:Y:S02]  /*0c40*/  UIADD3.X UR37, UPT, UPT, UR37, UR11, URZ, UP0, !UPT ;  /* 0x0000000b25257290 */ /* 0x000fe400087fe4ff */
[----:B------:R-:W-:Y:S01]  /*0c50*/  UIADD3.X UR4, UPT, UPT, UR4, UR11, URZ, UP1, !UPT ;  /* 0x0000000b04047290 */ /* 0x000fe20008ffe4ff */
[----:B--2---:R-:W-:-:S04]  /*0c60*/  SHF.R.U64 R8, R12, UR21, R13 ;  /* 0x000000150c087c19 */ /* 0x004fc8000800120d */
[----:B------:R-:W-:-:S05]  /*0c70*/  LOP3.LUT R8, R8, UR22, RZ, 0x30, !PT ;  /* 0x0000001608087c12 */ /* 0x000fca000f8e30ff */
[----:B------:R-:W-:Y:S02]  /*0c80*/  VIADD R13, R8, 0x1 ;  /* 0x00000001080d7836 */ /* 0x000fe40000000000 */
[----:B------:R-:W-:Y:S01]  /*0c90*/  @!P0 IMAD.MOV R13, RZ, RZ, R8 ;  /* 0x000000ffff0d8224 */ /* 0x000fe200078e0208 */
[----:B------:R-:W-:-:S04]  /*0ca0*/  IADD3 R16, P0, PT, R16, -0x4, RZ ;  /* 0xfffffffc10107810 */ /* 0x000fc80007f1e0ff */
[----:B------:R-:W-:Y:S02]  /*0cb0*/  IADD3.X R11, PT, PT, R11, -0x1, RZ, P0, !PT ;  /* 0xffffffff0b0b7810 */ /* 0x000fe400007fe4ff */
[----:B------:R-:W-:Y:S02]  /*0cc0*/  ISETP.NE.U32.AND P0, PT, R16, RZ, PT ;  /* 0x000000ff1000720c */ /* 0x000fe40003f05070 */
[----:B------:R-:W-:Y:S02]  /*0cd0*/  ISETP.GE.AND P1, PT, R13, R0, PT ;  /* 0x000000000d00720c */ /* 0x000fe40003f26270 */
[----:B------:R-:W-:Y:S02]  /*0ce0*/  ISETP.NE.AND.EX P0, PT, R11, RZ, PT, P0 ;  /* 0x000000ff0b00720c */ /* 0x000fe40003f05300 */
[----:B------:R-:W-:-:S05]  /*0cf0*/  SEL R8, R6, RZ, P1 ;  /* 0x000000ff06087207 */ /* 0x000fca0000800000 */
[----:B------:R-:W-:Y:S01]  /*0d00*/  IMAD.IADD R13, R13, 0x1, -R8 ;  /* 0x000000010d0d7824 */ /* 0x000fe200078e0a08 */
[----:B------:R-:W-:-:S04]  /*0d10*/  SEL R8, RZ, 0x1, !P1 ;  /* 0x00000001ff087807 */ /* 0x000fc80004800000 */
[----:B------:R0:W-:Y:S02]  /*0d20*/  STG.E desc[UR30][R14.64+0x4], R13 ;  /* 0x0000040d0e007986 */ /* 0x0001e4000c10191e */
[----:B0-----:R-:W-:Y:S01]  /*0d30*/  IMAD.X R15, RZ, RZ, R15, P2 ;  /* 0x000000ffff0f7224 */ /* 0x001fe200010e060f */
[----:B------:R-:W-:Y:S06]  /*0d40*/  @P0 BRA `(.L_x_6) ;  /* 0xfffffff400980947 */ /* 0x000fec000383ffff */
.L_x_5:
[----:B------:R-:W-:-:S04]  /*0d50*/  LOP3.LUT R11, R10, 0x3, RZ, 0xc0, !PT ;  /* 0x000000030a0b7812 */ /* 0x000fc800078ec0ff */
[----:B------:R-:W-:-:S04]  /*0d60*/  ISETP.NE.U32.AND P0, PT, R11, RZ, PT ;  /* 0x000000ff0b00720c */ /* 0x000fc80003f05070 */
[----:B------:R-:W-:-:S13]  /*0d70*/  ISETP.NE.AND.EX P0, PT, RZ, RZ, PT, P0 ;  /* 0x000000ffff00720c */ /* 0x000fda0003f05300 */
[----:B------:R-:W-:Y:S05]  /*0d80*/  @!P0 EXIT ;  /* 0x000000000000894d */ /* 0x000fea0003800000 */
[----:B------:R-:W-:Y:S01]  /*0d90*/  ISETP.NE.U32.AND P1, PT, R11, 0x1, PT ;  /* 0x000000010b00780c */ /* 0x000fe20003f25070 */
[----:B------:R-:W-:Y:S01]  /*0da0*/  UIADD3 UR4, UP0, UPT, UR28, -0x8, URZ ;  /* 0xfffffff81c047890 */ /* 0x000fe2000ff1e0ff */
[----:B------:R-:W-:Y:S02]  /*0db0*/  LOP3.LUT R10, R10, 0x1, RZ, 0xc0, !PT ;  /* 0x000000010a0a7812 */ /* 0x000fe400078ec0ff */
[----:B------:R-:W-:Y:S01]  /*0dc0*/  ISETP.NE.AND.EX P1, PT, RZ, RZ, PT, P1 ;  /* 0x000000ffff00720c */ /* 0x000fe20003f25310 */
[----:B------:R-:W-:Y:S01]  /*0dd0*/  UIADD3.X UR5, UPT, UPT, UR29, -0x1, URZ, UP0, !UPT ;  /* 0xffffffff1d057890 */ /* 0x000fe200087fe4ff */
[----:B------:R-:W-:-:S04]  /*0de0*/  ISETP.NE.U32.AND P0, PT, R10, 0x1, PT ;  /* 0x000000010a00780c */ /* 0x000fc80003f05070 */
[----:B------:R-:W-:-:S07]  /*0df0*/  ISETP.NE.U32.AND.EX P0, PT, RZ, RZ, PT, P0 ;  /* 0x000000ffff00720c */ /* 0x000fce0003f05100 */
[----:B------:R-:W-:Y:S06]  /*0e00*/  @!P1 BRA `(.L_x_7) ;  /* 0x00000004000c9947 */ /* 0x000fec0003800000 */
[----:B------:R-:W0:Y:S01]  /*0e10*/  LDC.64 R10, c[0x0][0x3a0] ;  /* 0x0000e800ff0a7b82 */ /* 0x000e220000000a00 */
[----:B------:R-:W1:Y:S01]  /*0e20*/  LDCU.64 UR6, c[0x0][0x380] ;  /* 0x00007000ff0677ac */ /* 0x000e620008000a00 */
[----:B------:R-:W-:Y:S02]  /*0e30*/  IMAD R21, R5, UR29, RZ ;  /* 0x0000001d05157c24 */ /* 0x000fe4000f8e02ff */
[----:B------:R-:W-:Y:S01]  /*0e40*/  IMAD.MOV.U32 R23, RZ, RZ, -0x1 ;  /* 0xffffffffff177424 */ /* 0x000fe200078e00ff */
[----:B------:R-:W2:Y:S01]  /*0e50*/  LDCU.64 UR8, c[0x0][0x3b0] ;  /* 0x00007600ff0877ac */ /* 0x000ea20008000a00 */
[-C--:B0-----:R-:W-:Y:S02]  /*0e60*/  IMAD R14, R9, R10.reuse, RZ ;  /* 0x0000000a090e7224 */ /* 0x081fe400078e02ff */
[----:B------:R-:W-:-:S04]  /*0e70*/  IMAD.WIDE.U32 R12, R7, R10, RZ ;  /* 0x0000000a070c7225 */ /* 0x000fc800078e00ff */
[----:B------:R-:W-:-:S04]  /*0e80*/  IMAD R15, R7, R11, R14 ;  /* 0x0000000b070f7224 */ /* 0x000fc800078e020e */
[----:B------:R-:W-:-:S05]  /*0e90*/  IMAD.IADD R18, R13, 0x1, R15 ;  /* 0x000000010d127824 */ /* 0x000fca00078e020f */
[--C-:B------:R-:W-:Y:S02]  /*0ea0*/  SHF.R.U64 R14, R12, 0x3, R18.reuse ;  /* 0x000000030c0e7819 */ /* 0x100fe40000001212 */
[----:B------:R-:W-:Y:S02]  /*0eb0*/  SHF.R.U32.HI R13, RZ, 0x3, R18 ;  /* 0x00000003ff0d7819 */ /* 0x000fe40000011612 */
[----:B------:R-:W-:-:S04]  /*0ec0*/  ISETP.LT.U32.AND P1, PT, R14, UR4, PT ;  /* 0x000000040e007c0c */ /* 0x000fc8000bf21070 */
[----:B------:R-:W-:-:S04]  /*0ed0*/  ISETP.LT.U32.AND.EX P1, PT, R13, UR5, PT, P1 ;  /* 0x000000050d007c0c */ /* 0x000fc8000bf21110 */
[----:B------:R-:W-:Y:S02]  /*0ee0*/  SEL R14, R14, UR4, P1 ;  /* 0x000000040e0e7c07 */ /* 0x000fe40008800000 */
[----:B------:R-:W-:-:S03]  /*0ef0*/  SEL R15, R13, UR5, P1 ;  /* 0x000000050d0f7c07 */ /* 0x000fc60008800000 */
[----:B------:R-:W-:-:S03]  /*0f00*/  IMAD.WIDE.U32 R16, R5, UR28, R14 ;  /* 0x0000001c05107c25 */ /* 0x000fc6000f8e000e */
[----:B-1----:R-:W-:-:S04]  /*0f10*/  IADD3 R16, P1, PT, R16, UR6, RZ ;  /* 0x0000000610107c10 */ /* 0x002fc8000ff3e0ff */
[----:B------:R-:W-:-:S06]  /*0f20*/  IADD3.X R17, PT, PT, R21, UR7, R17, P1, !PT ;  /* 0x0000000715117c10 */ /* 0x000fcc0008ffe411 */
[----:B------:R-:W3:Y:S01]  /*0f30*/  LDG.E.64 R16, desc[UR30][R16.64] ;  /* 0x0000001e10107981 */ /* 0x000ee2000c1e1b00 */
[C---:B------:R-:W-:Y:S01]  /*0f40*/  IADD3 R19, P2, PT, R12.reuse, R10, RZ ;  /* 0x0000000a0c137210 */ /* 0x040fe20007f5e0ff */
[----:B------:R-:W-:Y:S01]  /*0f50*/  IMAD.U32 R13, RZ, RZ, UR27 ;  /* 0x0000001bff0d7e24 */ /* 0x000fe2000f8e00ff */
[----:B------:R-:W-:Y:S02]  /*0f60*/  IADD3 R25, PT, PT, -R12, UR38, RZ ;  /* 0x000000260c197c10 */ /* 0x000fe4000fffe1ff */
[----:B------:R-:W-:Y:S01]  /*0f70*/  ISETP.LE.U32.AND P1, PT, R19, UR38, PT ;  /* 0x0000002613007c0c */ /* 0x000fe2000bf23070 */
[----:B------:R-:W-:-:S05]  /*0f80*/  IMAD.X R18, R18, 0x1, R11, P2 ;  /* 0x0000000112127824 */ /* 0x000fca00010e060b */
[----:B------:R-:W-:Y:S02]  /*0f90*/  SHF.R.U64 R15, R19, 0x3, R18 ;  /* 0x00000003130f7819 */ /* 0x000fe40000001212 */
[----:B------:R-:W-:Y:S01]  /*0fa0*/  ISETP.GE.U32.AND.EX P1, PT, R13, R18, PT, P1 ;  /* 0x000000120d00720c */ /* 0x000fe20003f26110 */
[----:B------:R-:W-:Y:S01]  /*0fb0*/  IMAD R13, R14, -0x8, R12 ;  /* 0xfffffff80e0d7824 */ /* 0x000fe200078e020c */
[----:B------:R-:W-:Y:S02]  /*0fc0*/  SHF.R.U32.HI R14, RZ, 0x3, R18 ;  /* 0x00000003ff0e7819 */ /* 0x000fe40000011612 */
[----:B------:R-:W-:Y:S02]  /*0fd0*/  ISETP.LT.U32.AND P2, PT, R15, UR4, PT ;  /* 0x000000040f007c0c */ /* 0x000fe4000bf41070 */
[----:B------:R-:W-:Y:S02]  /*0fe0*/  SEL R12, R25, R10, !P1 ;  /* 0x0000000a190c7207 */ /* 0x000fe40004800000 */
[----:B------:R-:W-:-:S02]  /*0ff0*/  ISETP.LT.U32.AND.EX P1, PT, R14, UR5, PT, P2 ;  /* 0x000000050e007c0c */ /* 0x000fc4000bf21120 */
[----:B---3--:R-:W-:Y:S02]  /*1000*/  SHF.R.U64 R16, R16, R13, R17 ;  /* 0x0000000d10107219 */ /* 0x008fe40000001211 */
[----:B------:R-:W-:Y:S02]  /*1010*/  SHF.L.U32 R13, R23, R12, RZ ;  /* 0x0000000c170d7219 */ /* 0x000fe400000006ff */
[----:B------:R-:W-:Y:S02]  /*1020*/  SEL R12, R15, UR4, P1 ;  /* 0x000000040f0c7c07 */ /* 0x000fe40008800000 */
[----:B------:R-:W-:Y:S02]  /*1030*/  LOP3.LUT R15, R16, R13, RZ, 0x30, !PT ;  /* 0x0000000d100f7212 */ /* 0x000fe400078e30ff */
[----:B------:R-:W-:-:S03]  /*1040*/  SEL R13, R14, UR5, P1 ;  /* 0x000000050e0d7c07 */ /* 0x000fc60008800000 */
[----:B------:R-:W-:Y:S01]  /*1050*/  IMAD.IADD R25, R8, 0x1, R15 ;  /* 0x0000000108197824 */ /* 0x000fe200078e020f */
[----:B------:R-:W-:Y:S01]  /*1060*/  IADD3 R15, P1, PT, R7, R2, RZ ;  /* 0x00000002070f7210 */ /* 0x000fe20007f3e0ff */
[----:B------:R-:W-:-:S03]  /*1070*/  IMAD.WIDE.U32 R16, R5, UR28, R12 ;  /* 0x0000001c05107c25 */ /* 0x000fc6000f8e000c */
[----:B------:R-:W-:Y:S01]  /*1080*/  ISETP.GE.AND P2, PT, R25, R0, PT ;  /* 0x000000001900720c */ /* 0x000fe20003f46270 */
[----:B------:R-:W-:Y:S01]  /*1090*/  IMAD.X R20, R9, 0x1, R4, P1 ;  /* 0x0000000109147824 */ /* 0x000fe200008e0604 */
[C---:B--2---:R-:W-:Y:S02]  /*10a0*/  LEA R14, P1, R15.reuse, UR8, 0x2 ;  /* 0x000000080f0e7c11 */ /* 0x044fe4000f8210ff */
[----:B------:R-:W-:Y:S02]  /*10b0*/  SEL R8, R6, RZ, P2 ;  /* 0x000000ff06087207 */ /* 0x000fe40001000000 */
[----:B------:R-:W-:Y:S02]  /*10c0*/  IADD3 R16, P3, PT, R16, UR6, RZ ;  /* 0x0000000610107c10 */ /* 0x000fe4000ff7e0ff */
[----:B------:R-:W-:Y:S01]  /*10d0*/  LEA.HI.X R15, R15, UR9, R20, 0x2, P1 ;  /* 0x000000090f0f7c11 */ /* 0x000fe200088f1414 */
[----:B------:R-:W-:Y:S01]  /*10e0*/  IMAD.IADD R25, R25, 0x1, -R8 ;  /* 0x0000000119197824 */ /* 0x000fe200078e0a08 */
[----:B------:R-:W-:-:S04]  /*10f0*/  IADD3.X R17, PT, PT, R21, UR7, R17, P3, !PT ;  /* 0x0000000715117c10 */ /* 0x000fc80009ffe411 */
[----:B------:R0:W-:Y:S04]  /*1100*/  STG.E desc[UR30][R14.64], R25 ;  /* 0x000000190e007986 */ /* 0x0001e8000c10191e */
[----:B------:R-:W2:Y:S01]  /*1110*/  LDG.E.64 R16, desc[UR30][R16.64] ;  /* 0x0000001e10107981 */ /* 0x000ea2000c1e1b00 */
[----:B------:R-:W-:Y:S01]  /*1120*/  IADD3 R8, P3, PT, R19, R10, RZ ;  /* 0x0000000a13087210 */ /* 0x000fe20007f7e0ff */
[----:B------:R-:W-:-:S03]  /*1130*/  IMAD R13, R12, -0x8, R19 ;  /* 0xfffffff80c0d7824 */ /* 0x000fc600078e0213 */
[----:B------:R-:W-:Y:S01]  /*1140*/  ISETP.GT.U32.AND P1, PT, R8, UR38, PT ;  /* 0x0000002608007c0c */ /* 0x000fe2000bf24070 */
[----:B------:R-:W-:-:S05]  /*1150*/  IMAD.X R11, R18, 0x1, R11, P3 ;  /* 0x00000001120b7824 */ /* 0x000fca00018e060b */
[----:B------:R-:W-:-:S13]  /*1160*/  ISETP.GT.U32.AND.EX P1, PT, R11, UR27, PT, P1 ;  /* 0x0000001b0b007c0c */ /* 0x000fda000bf24110 */
[----:B------:R-:W-:-:S04]  /*1170*/  @P1 IADD3 R10, PT, PT, -R19, UR38, RZ ;  /* 0x00000026130a1c10 */ /* 0x000fc8000fffe1ff */
[----:B------:R-:W-:Y:S02]  /*1180*/  SHF.L.U32 R8, R23, R10, RZ ;  /* 0x0000000a17087219 */ /* 0x000fe400000006ff */
[----:B--2---:R-:W-:-:S04]  /*1190*/  SHF.R.U64 R13, R16, R13, R17 ;  /* 0x0000000d100d7219 */ /* 0x004fc80000001211 */
[----:B------:R-:W-:-:S05]  /*11a0*/  LOP3.LUT R8, R13, R8, RZ, 0x30, !PT ;  /* 0x000000080d087212 */ /* 0x000fca00078e30ff */
[----:B------:R-:W-:Y:S02]  /*11b0*/  VIADD R11, R8, 0x1 ;  /* 0x00000001080b7836 */ /* 0x000fe40000000000 */
[----:B------:R-:W-:Y:S01]  /*11c0*/  @!P2 IMAD.MOV R11, RZ, RZ, R8 ;  /* 0x000000ffff0ba224 */ /* 0x000fe200078e0208 */
[----:B------:R-:W-:-:S04]  /*11d0*/  IADD3 R7, P2, PT, R7, 0x2, RZ ;  /* 0x0000000207077810 */ /* 0x000fc80007f5e0ff */
[----:B------:R-:W-:Y:S01]  /*11e0*/  ISETP.GE.AND P1, PT, R11, R0, PT ;  /* 0x000000000b00720c */ /* 0x000fe20003f26270 */
[----:B------:R-:W-:-:S03]  /*11f0*/  IMAD.X R9, RZ, RZ, R9, P2 ;  /* 0x000000ffff097224 */ /* 0x000fc600010e0609 */
[----:B------:R-:W-:-:S05]  /*1200*/  SEL R8, R6, RZ, P1 ;  /* 0x000000ff06087207 */ /* 0x000fca0000800000 */
[----:B------:R-:W-:Y:S01]  /*1210*/  IMAD.IADD R11, R11, 0x1, -R8 ;  /* 0x000000010b0b7824 */ /* 0x000fe200078e0a08 */
[----:B------:R-:W-:-:S04]  /*1220*/  SEL R8, RZ, 0x1, !P1 ;  /* 0x00000001ff087807 */ /* 0x000fc80004800000 */
[----:B------:R0:W-:Y:S03]  /*1230*/  STG.E desc[UR30][R14.64+0x4], R11 ;  /* 0x0000040b0e007986 */ /* 0x0001e6000c10191e */
.L_x_7:
[----:B------:R-:W-:Y:S05]  /*1240*/  @P0 EXIT ;  /* 0x000000000000094d */ /* 0x000fea0003800000 */
[----:B0-----:R-:W0:Y:S01]  /*1250*/  LDC.64 R10, c[0x0][0x3a0] ;  /* 0x0000e800ff0a7b82 */ /* 0x001e220000000a00 */
[----:B------:R-:W1:Y:S01]  /*1260*/  LDCU.64 UR6, c[0x0][0x380] ;  /* 0x00007000ff0677ac */ /* 0x000e620008000a00 */
        /* <DEDUP_REMOVED lines=9> */
[----:B------:R-:W-:Y:S01]  /*1300*/  SEL R13, R3, UR5, P0 ;  /* 0x00000005030d7c07 */ /* 0x000fe20008000000 */
[----:B------:R-:W0:Y:S02]  /*1310*/  LDCU.64 UR4, c[0x0][0x3b0] ;  /* 0x00007600ff0477ac */ /* 0x000e240008000a00 */
[----:B------:R-:W-:-:S04]  /*1320*/  IMAD.WIDE.U32 R16, R5, UR28, R12 ;  /* 0x0000001c05107c25 */ /* 0x000fc8000f8e000c */
[----:B------:R-:W-:Y:S01]  /*1330*/  IMAD R5, R5, UR29, R17 ;  /* 0x0000001d05057c24 */ /* 0x000fe2000f8e0211 */
[----:B-1----:R-:W-:-:S04]  /*1340*/  IADD3 R16, P0, PT, R16, UR6, RZ ;  /* 0x0000000610107c10 */ /* 0x002fc8000ff1e0ff */
[----:B------:R-:W-:-:S06]  /*1350*/  IADD3.X R17, PT, PT, R5, UR7, RZ, P0, !PT ;  /* 0x0000000705117c10 */ /* 0x000fcc00087fe4ff */
[----:B------:R-:W2:Y:S01]  /*1360*/  LDG.E.64 R16, desc[UR30][R16.64] ;  /* 0x0000001e10107981 */ /* 0x000ea2000c1e1b00 */
[----:B------:R-:W-:Y:S01]  /*1370*/  IADD3 R3, P1, PT, R14, R10, RZ ;  /* 0x0000000a0e037210 */ /* 0x000fe20007f3e0ff */
[----:B------:R-:W-:-:S03]  /*1380*/  IMAD R13, R12, -0x8, R14 ;  /* 0xfffffff80c0d7824 */ /* 0x000fc600078e020e */
[----:B------:R-:W-:Y:S01]  /*1390*/  ISETP.GT.U32.AND P0, PT, R3, UR38, PT ;  /* 0x0000002603007c0c */ /* 0x000fe2000bf04070 */
[----:B------:R-:W-:Y:S02]  /*13a0*/  IMAD.X R11, R15, 0x1, R11, P1 ;  /* 0x000000010f0b7824 */ /* 0x000fe400008e060b */
[----:B------:R-:W-:-:S03]  /*13b0*/  IMAD.MOV.U32 R3, RZ, RZ, -0x1 ;  /* 0xffffffffff037424 */ /* 0x000fc600078e00ff */
[----:B------:R-:W-:-:S13]  /*13c0*/  ISETP.GT.U32.AND.EX P0, PT, R11, UR27, PT, P0 ;  /* 0x0000001b0b007c0c */ /* 0x000fda000bf04100 */
[----:B------:R-:W-:-:S04]  /*13d0*/  @P0 IADD3 R10, PT, PT, -R14, UR38, RZ ;  /* 0x000000260e0a0c10 */ /* 0x000fc8000fffe1ff */
[----:B------:R-:W-:Y:S02]  /*13e0*/  SHF.L.U32 R3, R3, R10, RZ ;  /* 0x0000000a03037219 */ /* 0x000fe400000006ff */
[----:B--2---:R-:W-:-:S04]  /*13f0*/  SHF.R.U64 R10, R16, R13, R17 ;  /* 0x0000000d100a7219 */ /* 0x004fc80000001211 */
[----:B------:R-:W-:-:S05]  /*1400*/  LOP3.LUT R3, R10, R3, RZ, 0x30, !PT ;  /* 0x000000030a037212 */ /* 0x000fca00078e30ff */
[----:B------:R-:W-:Y:S01]  /*1410*/  IMAD.IADD R5, R3, 0x1, R8 ;  /* 0x0000000103057824 */ /* 0x000fe200078e0208 */
[----:B------:R-:W-:-:S04]  /*1420*/  IADD3 R3, P1, PT, R7, R2, RZ ;  /* 0x0000000207037210 */ /* 0x000fc80007f3e0ff */
[----:B------:R-:W-:Y:S01]  /*1430*/  ISETP.GE.AND P0, PT, R5, R0, PT ;  /* 0x000000000500720c */ /* 0x000fe20003f06270 */
[----:B------:R-:W-:Y:S01]  /*1440*/  IMAD.X R4, R9, 0x1, R4, P1 ;  /* 0x0000000109047824 */ /* 0x000fe200008e0604 */
[C---:B0-----:R-:W-:Y:S02]  /*1450*/  LEA R2, P1, R3.reuse, UR4, 0x2 ;  /* 0x0000000403027c11 */ /* 0x041fe4000f8210ff */
[----:B------:R-:W-:Y:S02]  /*1460*/  SEL R6, R6, RZ, P0 ;  /* 0x000000ff06067207 */ /* 0x000fe40000000000 */
[----:B------:R-:W-:-:S03]  /*1470*/  LEA.HI.X R3, R3, UR5, R4, 0x2, P1 ;  /* 0x0000000503037c11 */ /* 0x000fc600088f1404 */
[----:B------:R-:W-:-:S05]  /*1480*/  IMAD.IADD R5, R5, 0x1, -R6 ;  /* 0x0000000105057824 */ /* 0x000fca00078e0a06 */
[----:B------:R-:W-:Y:S01]  /*1490*/  STG.E desc[UR30][R2.64], R5 ;  /* 0x0000000502007986 */ /* 0x000fe2000c10191e */
[----:B------:R-:W-:Y:S05]  /*14a0*/  EXIT ;  /* 0x000000000000794d */ /* 0x000fea0003800000 */
.L_x_8:
        /* <DEDUP_REMOVED lines=13> */
.L_x_11:


//--------------------- .nv.shared.reserved.0     --------------------------
	.section	.nv.shared.reserved.0,"aw",@nobits
	.weak		__nv_reservedSMEM_offset_0_alias
	.size		__nv_reservedSMEM_offset_0_alias, 0, 64
	.other		__nv_reservedSMEM_offset_0_alias,@"STO_CUDA_RESERVED_SHARED STV_DEFAULT"
__nv_reservedSMEM_offset_0_alias:
	.zero		0
	.zero		64


//--------------------- .nv.constant0._Z23gpu_msm_chunk_reductionPK7G1PointmmPS_ --------------------------
	.section	.nv.constant0._Z23gpu_msm_chunk_reductionPK7G1PointmmPS_,"a",@progbits
	.sectionflags	@""
	.align	4
.nv.constant0._Z23gpu_msm_chunk_reductionPK7G1PointmmPS_:
	.zero		928


//--------------------- .nv.constant0._Z27gpu_msm_bucket_accumulationPK13G1PointAffinePKimmmmP7G1Point --------------------------
	.section	.nv.constant0._Z27gpu_msm_bucket_accumulationPK13G1PointAffinePKimmmmP7G1Point,"a",@progbits
	.sectionflags	@""
	.align	4
.nv.constant0._Z27gpu_msm_bucket_accumulationPK13G1PointAffinePKimmmmP7G1Point:
	.zero		952


//--------------------- .nv.constant0._Z22gpu_msm_scalar_slicingPKhmmmmmPi --------------------------
	.section	.nv.constant0._Z22gpu_msm_scalar_slicingPKhmmmmmPi,"a",@progbits
	.sectionflags	@""
	.align	4
.nv.constant0._Z22gpu_msm_scalar_slicingPKhmmmmmPi:
	.zero		952


//--------------------- SYMBOLS --------------------------

	.type		.nv.reservedSmem.offset0,@object
	.size		.nv.reservedSmem.offset0,0x4
